//
// Generated by NVIDIA NVVM Compiler
//
// Compiler Build ID: CL-36424714
// Cuda compilation tools, release 13.0, V13.0.88
// Based on NVVM 20.0.0
//

.version 9.0
.target sm_100
.address_size 64

	// .globl	_Z52nmsparse_vw32_gemm_simt_fp32_fp32_fp32_32x32x128_4x4PfS_PiS_iiif
.extern .shared .align 16 .b8 shared_mem[];

.visible .entry _Z52nmsparse_vw32_gemm_simt_fp32_fp32_fp32_32x32x128_4x4PfS_PiS_iiif(
	.param .u64 .ptr .align 1 _Z52nmsparse_vw32_gemm_simt_fp32_fp32_fp32_32x32x128_4x4PfS_PiS_iiif_param_0,
	.param .u64 .ptr .align 1 _Z52nmsparse_vw32_gemm_simt_fp32_fp32_fp32_32x32x128_4x4PfS_PiS_iiif_param_1,
	.param .u64 .ptr .align 1 _Z52nmsparse_vw32_gemm_simt_fp32_fp32_fp32_32x32x128_4x4PfS_PiS_iiif_param_2,
	.param .u64 .ptr .align 1 _Z52nmsparse_vw32_gemm_simt_fp32_fp32_fp32_32x32x128_4x4PfS_PiS_iiif_param_3,
	.param .u32 _Z52nmsparse_vw32_gemm_simt_fp32_fp32_fp32_32x32x128_4x4PfS_PiS_iiif_param_4,
	.param .u32 _Z52nmsparse_vw32_gemm_simt_fp32_fp32_fp32_32x32x128_4x4PfS_PiS_iiif_param_5,
	.param .u32 _Z52nmsparse_vw32_gemm_simt_fp32_fp32_fp32_32x32x128_4x4PfS_PiS_iiif_param_6,
	.param .f32 _Z52nmsparse_vw32_gemm_simt_fp32_fp32_fp32_32x32x128_4x4PfS_PiS_iiif_param_7
)
{
	.reg .pred 	%p<19>;
	.reg .b16 	%rs<3>;
	.reg .b32 	%r<169>;
	.reg .b32 	%f<295>;
	.reg .b64 	%rd<123>;

	ld.param.u64 	%rd9, [_Z52nmsparse_vw32_gemm_simt_fp32_fp32_fp32_32x32x128_4x4PfS_PiS_iiif_param_0];
	ld.param.u64 	%rd10, [_Z52nmsparse_vw32_gemm_simt_fp32_fp32_fp32_32x32x128_4x4PfS_PiS_iiif_param_1];
	ld.param.u64 	%rd11, [_Z52nmsparse_vw32_gemm_simt_fp32_fp32_fp32_32x32x128_4x4PfS_PiS_iiif_param_2];
	ld.param.u32 	%r53, [_Z52nmsparse_vw32_gemm_simt_fp32_fp32_fp32_32x32x128_4x4PfS_PiS_iiif_param_4];
	ld.param.u32 	%r54, [_Z52nmsparse_vw32_gemm_simt_fp32_fp32_fp32_32x32x128_4x4PfS_PiS_iiif_param_5];
	ld.param.u32 	%r55, [_Z52nmsparse_vw32_gemm_simt_fp32_fp32_fp32_32x32x128_4x4PfS_PiS_iiif_param_6];
	ld.param.f32 	%f114, [_Z52nmsparse_vw32_gemm_simt_fp32_fp32_fp32_32x32x128_4x4PfS_PiS_iiif_param_7];
	cvta.to.global.u64 	%rd1, %rd9;
	cvta.to.global.u64 	%rd2, %rd11;
	cvta.to.global.u64 	%rd3, %rd10;
	mov.f32 	%f115, 0f3F800000;
	sub.f32 	%f116, %f115, %f114;
	mul.f32 	%f117, %f116, 0f43000000;
	cvt.rzi.s32.f32 	%r1, %f117;
	mov.u32 	%r56, %ctaid.x;
	shl.b32 	%r2, %r56, 5;
	mov.u32 	%r57, %ctaid.y;
	shl.b32 	%r3, %r57, 5;
	mov.u32 	%r4, %tid.x;
	and.b32  	%r5, %r4, 7;
	shr.u32 	%r6, %r4, 3;
	shl.b32 	%r58, %r4, 2;
	and.b32  	%r7, %r58, 28;
	setp.lt.s32 	%p1, %r55, 1;
	mov.f32 	%f279, 0f00000000;
	mov.f32 	%f280, %f279;
	mov.f32 	%f281, %f279;
	mov.f32 	%f282, %f279;
	mov.f32 	%f283, %f279;
	mov.f32 	%f284, %f279;
	mov.f32 	%f285, %f279;
	mov.f32 	%f286, %f279;
	mov.f32 	%f287, %f279;
	mov.f32 	%f288, %f279;
	mov.f32 	%f289, %f279;
	mov.f32 	%f290, %f279;
	mov.f32 	%f291, %f279;
	mov.f32 	%f292, %f279;
	mov.f32 	%f293, %f279;
	mov.f32 	%f294, %f279;
	@%p1 bra 	$L__BB0_25;
	shl.b32 	%r60, %r1, 7;
	mov.u32 	%r61, shared_mem;
	add.s32 	%r8, %r61, %r60;
	cvt.s64.s32 	%rd12, %r2;
	cvt.u64.u32 	%rd4, %r7;
	add.s64 	%rd5, %rd4, %rd12;
	shl.b32 	%r9, %r6, 2;
	shl.b32 	%r10, %r5, 2;
	add.s32 	%r11, %r1, -1;
	shr.u32 	%r62, %r11, 3;
	add.s32 	%r63, %r62, 1;
	and.b32  	%r12, %r63, 3;
	and.b32  	%r13, %r63, 1073741820;
	and.b32  	%r14, %r1, 2147483646;
	add.s32 	%r64, %r6, 8;
	mul.lo.s32 	%r15, %r54, %r64;
	shl.b32 	%r16, %r54, 5;
	add.s32 	%r65, %r6, 16;
	mul.lo.s32 	%r17, %r54, %r65;
	add.s32 	%r66, %r6, 24;
	mul.lo.s32 	%r18, %r54, %r66;
	mul.lo.s32 	%r19, %r54, %r6;
	shl.b32 	%r67, %r6, 7;
	cvt.u16.u32 	%rs1, %r4;
	and.b16  	%rs2, %rs1, 7;
	mul.wide.u16 	%r68, %rs2, 16;
	or.b32  	%r69, %r67, %r68;
	add.s32 	%r70, %r69, %r61;
	add.s32 	%r20, %r70, 2048;
	shl.b32 	%r71, %r63, 3;
	and.b32  	%r21, %r71, -32;
	mov.b32 	%r155, 0;
	mov.f32 	%f279, 0f00000000;
	cvt.u64.u32 	%rd14, %r3;
	mov.u32 	%r156, %r155;
$L__BB0_2:
	setp.lt.s32 	%p2, %r1, 1;
	mul.lo.s32 	%r72, %r155, %r54;
	cvt.s64.s32 	%rd13, %r72;
	add.s64 	%rd6, %rd13, %rd14;
	bar.sync 	0;
	@%p2 bra 	$L__BB0_17;
	setp.lt.u32 	%p3, %r1, 25;
	mov.b32 	%r157, 0;
	@%p3 bra 	$L__BB0_6;
	shr.u32 	%r74, %r11, 3;
	add.s32 	%r75, %r74, 1;
	and.b32  	%r76, %r75, 1073741820;
	neg.s32 	%r160, %r76;
	mov.u32 	%r158, %r20;
	mov.u32 	%r159, %r19;
	mov.u32 	%r161, %r18;
	mov.u32 	%r162, %r17;
	mov.u32 	%r163, %r15;
$L__BB0_5:
	.pragma "nounroll";
	cvt.s64.s32 	%rd15, %r159;
	add.s64 	%rd16, %rd6, %rd15;
	shl.b64 	%rd17, %rd16, 2;
	add.s64 	%rd18, %rd2, %rd17;
	ld.global.u32 	%r77, [%rd18];
	mul.lo.s32 	%r78, %r77, %r53;
	cvt.s64.s32 	%rd19, %r78;
	add.s64 	%rd20, %rd5, %rd19;
	shl.b64 	%rd21, %rd20, 2;
	add.s64 	%rd22, %rd1, %rd21;
	ld.global.v4.f32 	{%f119, %f120, %f121, %f122}, [%rd22];
	st.shared.v4.f32 	[%r158+-2048], {%f119, %f120, %f121, %f122};
	cvt.s64.s32 	%rd23, %r163;
	add.s64 	%rd24, %rd6, %rd23;
	shl.b64 	%rd25, %rd24, 2;
	add.s64 	%rd26, %rd2, %rd25;
	ld.global.u32 	%r79, [%rd26];
	mul.lo.s32 	%r80, %r79, %r53;
	cvt.s64.s32 	%rd27, %r80;
	add.s64 	%rd28, %rd5, %rd27;
	shl.b64 	%rd29, %rd28, 2;
	add.s64 	%rd30, %rd1, %rd29;
	ld.global.v4.f32 	{%f123, %f124, %f125, %f126}, [%rd30];
	st.shared.v4.f32 	[%r158+-1024], {%f123, %f124, %f125, %f126};
	cvt.s64.s32 	%rd31, %r162;
	add.s64 	%rd32, %rd6, %rd31;
	shl.b64 	%rd33, %rd32, 2;
	add.s64 	%rd34, %rd2, %rd33;
	ld.global.u32 	%r81, [%rd34];
	mul.lo.s32 	%r82, %r81, %r53;
	cvt.s64.s32 	%rd35, %r82;
	add.s64 	%rd36, %rd5, %rd35;
	shl.b64 	%rd37, %rd36, 2;
	add.s64 	%rd38, %rd1, %rd37;
	ld.global.v4.f32 	{%f127, %f128, %f129, %f130}, [%rd38];
	st.shared.v4.f32 	[%r158], {%f127, %f128, %f129, %f130};
	cvt.s64.s32 	%rd39, %r161;
	add.s64 	%rd40, %rd6, %rd39;
	shl.b64 	%rd41, %rd40, 2;
	add.s64 	%rd42, %rd2, %rd41;
	ld.global.u32 	%r83, [%rd42];
	mul.lo.s32 	%r84, %r83, %r53;
	cvt.s64.s32 	%rd43, %r84;
	add.s64 	%rd44, %rd5, %rd43;
	shl.b64 	%rd45, %rd44, 2;
	add.s64 	%rd46, %rd1, %rd45;
	ld.global.v4.f32 	{%f131, %f132, %f133, %f134}, [%rd46];
	st.shared.v4.f32 	[%r158+1024], {%f131, %f132, %f133, %f134};
	add.s32 	%r163, %r163, %r16;
	add.s32 	%r162, %r162, %r16;
	add.s32 	%r161, %r161, %r16;
	add.s32 	%r160, %r160, 4;
	add.s32 	%r159, %r159, %r16;
	add.s32 	%r158, %r158, 4096;
	setp.eq.s32 	%p4, %r160, 0;
	mov.u32 	%r157, %r21;
	@%p4 bra 	$L__BB0_6;
	bra.uni 	$L__BB0_5;
$L__BB0_6:
	setp.eq.s32 	%p5, %r12, 0;
	@%p5 bra 	$L__BB0_10;
	setp.eq.s32 	%p6, %r12, 1;
	add.s32 	%r26, %r157, %r6;
	mul.lo.s32 	%r85, %r26, %r54;
	cvt.s64.s32 	%rd47, %r85;
	add.s64 	%rd48, %rd6, %rd47;
	shl.b64 	%rd49, %rd48, 2;
	add.s64 	%rd50, %rd2, %rd49;
	ld.global.u32 	%r86, [%rd50];
	shl.b32 	%r87, %r26, 7;
	shl.b32 	%r88, %r7, 2;
	or.b32  	%r89, %r87, %r88;
	mov.u32 	%r90, shared_mem;
	add.s32 	%r27, %r90, %r89;
	mul.lo.s32 	%r91, %r86, %r53;
	cvt.s64.s32 	%rd51, %r91;
	add.s64 	%rd52, %rd5, %rd51;
	shl.b64 	%rd53, %rd52, 2;
	add.s64 	%rd54, %rd1, %rd53;
	ld.global.v4.f32 	{%f135, %f136, %f137, %f138}, [%rd54];
	st.shared.v4.f32 	[%r27], {%f135, %f136, %f137, %f138};
	@%p6 bra 	$L__BB0_10;
	setp.eq.s32 	%p7, %r12, 2;
	add.s32 	%r92, %r26, 8;
	mul.lo.s32 	%r93, %r92, %r54;
	cvt.s64.s32 	%rd55, %r93;
	add.s64 	%rd56, %rd6, %rd55;
	shl.b64 	%rd57, %rd56, 2;
	add.s64 	%rd58, %rd2, %rd57;
	ld.global.u32 	%r94, [%rd58];
	mul.lo.s32 	%r95, %r94, %r53;
	cvt.s64.s32 	%rd59, %r95;
	add.s64 	%rd60, %rd5, %rd59;
	shl.b64 	%rd61, %rd60, 2;
	add.s64 	%rd62, %rd1, %rd61;
	ld.global.v4.f32 	{%f139, %f140, %f141, %f142}, [%rd62];
	st.shared.v4.f32 	[%r27+1024], {%f139, %f140, %f141, %f142};
	@%p7 bra 	$L__BB0_10;
	add.s32 	%r96, %r26, 16;
	mul.lo.s32 	%r97, %r96, %r54;
	cvt.s64.s32 	%rd63, %r97;
	add.s64 	%rd64, %rd6, %rd63;
	shl.b64 	%rd65, %rd64, 2;
	add.s64 	%rd66, %rd2, %rd65;
	ld.global.u32 	%r98, [%rd66];
	mul.lo.s32 	%r99, %r98, %r53;
	cvt.s64.s32 	%rd67, %r99;
	add.s64 	%rd68, %rd5, %rd67;
	shl.b64 	%rd69, %rd68, 2;
	add.s64 	%rd70, %rd1, %rd69;
	ld.global.v4.f32 	{%f143, %f144, %f145, %f146}, [%rd70];
	st.shared.v4.f32 	[%r27+2048], {%f143, %f144, %f145, %f146};
$L__BB0_10:
	add.s64 	%rd7, %rd6, %rd4;
	mov.b32 	%r166, 0;
	@%p3 bra 	$L__BB0_13;
	mov.b32 	%r166, 0;
	mov.u32 	%r165, %r166;
$L__BB0_12:
	.pragma "nounroll";
	add.s32 	%r102, %r166, %r6;
	shl.b32 	%r103, %r102, 7;
	shl.b32 	%r104, %r7, 2;
	or.b32  	%r105, %r103, %r104;
	add.s32 	%r106, %r8, %r105;
	mul.lo.s32 	%r107, %r102, %r54;
	cvt.s64.s32 	%rd71, %r107;
	add.s64 	%rd72, %rd7, %rd71;
	shl.b64 	%rd73, %rd72, 2;
	add.s64 	%rd74, %rd3, %rd73;
	ld.global.v4.f32 	{%f147, %f148, %f149, %f150}, [%rd74];
	st.shared.v4.f32 	[%r106], {%f147, %f148, %f149, %f150};
	add.s32 	%r108, %r102, 8;
	mul.lo.s32 	%r109, %r108, %r54;
	cvt.s64.s32 	%rd75, %r109;
	add.s64 	%rd76, %rd7, %rd75;
	shl.b64 	%rd77, %rd76, 2;
	add.s64 	%rd78, %rd3, %rd77;
	ld.global.v4.f32 	{%f151, %f152, %f153, %f154}, [%rd78];
	st.shared.v4.f32 	[%r106+1024], {%f151, %f152, %f153, %f154};
	add.s32 	%r110, %r102, 16;
	mul.lo.s32 	%r111, %r110, %r54;
	cvt.s64.s32 	%rd79, %r111;
	add.s64 	%rd80, %rd7, %rd79;
	shl.b64 	%rd81, %rd80, 2;
	add.s64 	%rd82, %rd3, %rd81;
	ld.global.v4.f32 	{%f155, %f156, %f157, %f158}, [%rd82];
	st.shared.v4.f32 	[%r106+2048], {%f155, %f156, %f157, %f158};
	add.s32 	%r112, %r102, 24;
	mul.lo.s32 	%r113, %r112, %r54;
	cvt.s64.s32 	%rd83, %r113;
	add.s64 	%rd84, %rd7, %rd83;
	shl.b64 	%rd85, %rd84, 2;
	add.s64 	%rd86, %rd3, %rd85;
	ld.global.v4.f32 	{%f159, %f160, %f161, %f162}, [%rd86];
	st.shared.v4.f32 	[%r106+3072], {%f159, %f160, %f161, %f162};
	add.s32 	%r166, %r166, 32;
	add.s32 	%r165, %r165, 4;
	setp.ne.s32 	%p9, %r165, %r13;
	@%p9 bra 	$L__BB0_12;
$L__BB0_13:
	@%p5 bra 	$L__BB0_17;
	setp.eq.s32 	%p11, %r12, 1;
	add.s32 	%r45, %r166, %r6;
	shl.b32 	%r114, %r45, 7;
	shl.b32 	%r115, %r7, 2;
	or.b32  	%r116, %r114, %r115;
	add.s32 	%r46, %r8, %r116;
	mul.lo.s32 	%r117, %r45, %r54;
	cvt.s64.s32 	%rd87, %r117;
	add.s64 	%rd88, %rd7, %rd87;
	shl.b64 	%rd89, %rd88, 2;
	add.s64 	%rd90, %rd3, %rd89;
	ld.global.v4.f32 	{%f163, %f164, %f165, %f166}, [%rd90];
	st.shared.v4.f32 	[%r46], {%f163, %f164, %f165, %f166};
	@%p11 bra 	$L__BB0_17;
	setp.eq.s32 	%p12, %r12, 2;
	add.s32 	%r118, %r45, 8;
	mul.lo.s32 	%r119, %r118, %r54;
	cvt.s64.s32 	%rd91, %r119;
	add.s64 	%rd92, %rd7, %rd91;
	shl.b64 	%rd93, %rd92, 2;
	add.s64 	%rd94, %rd3, %rd93;
	ld.global.v4.f32 	{%f167, %f168, %f169, %f170}, [%rd94];
	st.shared.v4.f32 	[%r46+1024], {%f167, %f168, %f169, %f170};
	@%p12 bra 	$L__BB0_17;
	add.s32 	%r120, %r45, 16;
	mul.lo.s32 	%r121, %r120, %r54;
	cvt.s64.s32 	%rd95, %r121;
	add.s64 	%rd96, %rd7, %rd95;
	shl.b64 	%rd97, %rd96, 2;
	add.s64 	%rd98, %rd3, %rd97;
	ld.global.v4.f32 	{%f171, %f172, %f173, %f174}, [%rd98];
	st.shared.v4.f32 	[%r46+2048], {%f171, %f172, %f173, %f174};
$L__BB0_17:
	bar.sync 	0;
	@%p2 bra 	$L__BB0_24;
	setp.eq.s32 	%p14, %r11, 0;
	mov.b32 	%r168, 0;
	@%p14 bra 	$L__BB0_22;
	mov.b32 	%r167, 0;
$L__BB0_20:
	.pragma "nounroll";
	shl.b32 	%r124, %r167, 5;
	add.s32 	%r125, %r124, %r9;
	shl.b32 	%r126, %r125, 2;
	mov.u32 	%r127, shared_mem;
	add.s32 	%r128, %r127, %r126;
	ld.shared.v4.f32 	{%f175, %f176, %f177, %f178}, [%r128];
	or.b32  	%r129, %r124, %r10;
	shl.b32 	%r130, %r129, 2;
	add.s32 	%r131, %r8, %r130;
	ld.shared.v4.f32 	{%f179, %f180, %f181, %f182}, [%r131];
	fma.rn.f32 	%f183, %f179, %f175, %f294;
	fma.rn.f32 	%f184, %f179, %f176, %f293;
	fma.rn.f32 	%f185, %f179, %f177, %f292;
	fma.rn.f32 	%f186, %f179, %f178, %f291;
	fma.rn.f32 	%f187, %f180, %f175, %f290;
	fma.rn.f32 	%f188, %f180, %f176, %f289;
	fma.rn.f32 	%f189, %f180, %f177, %f288;
	fma.rn.f32 	%f190, %f180, %f178, %f287;
	fma.rn.f32 	%f191, %f181, %f175, %f286;
	fma.rn.f32 	%f192, %f181, %f176, %f285;
	fma.rn.f32 	%f193, %f181, %f177, %f284;
	fma.rn.f32 	%f194, %f181, %f178, %f283;
	fma.rn.f32 	%f195, %f182, %f175, %f282;
	fma.rn.f32 	%f196, %f182, %f176, %f281;
	fma.rn.f32 	%f197, %f182, %f177, %f280;
	fma.rn.f32 	%f198, %f182, %f178, %f279;
	ld.shared.v4.f32 	{%f199, %f200, %f201, %f202}, [%r128+128];
	ld.shared.v4.f32 	{%f203, %f204, %f205, %f206}, [%r131+128];
	fma.rn.f32 	%f294, %f203, %f199, %f183;
	fma.rn.f32 	%f293, %f203, %f200, %f184;
	fma.rn.f32 	%f292, %f203, %f201, %f185;
	fma.rn.f32 	%f291, %f203, %f202, %f186;
	fma.rn.f32 	%f290, %f204, %f199, %f187;
	fma.rn.f32 	%f289, %f204, %f200, %f188;
	fma.rn.f32 	%f288, %f204, %f201, %f189;
	fma.rn.f32 	%f287, %f204, %f202, %f190;
	fma.rn.f32 	%f286, %f205, %f199, %f191;
	fma.rn.f32 	%f285, %f205, %f200, %f192;
	fma.rn.f32 	%f284, %f205, %f201, %f193;
	fma.rn.f32 	%f283, %f205, %f202, %f194;
	fma.rn.f32 	%f282, %f206, %f199, %f195;
	fma.rn.f32 	%f281, %f206, %f200, %f196;
	fma.rn.f32 	%f280, %f206, %f201, %f197;
	fma.rn.f32 	%f279, %f206, %f202, %f198;
	add.s32 	%r167, %r167, 2;
	setp.ne.s32 	%p15, %r167, %r14;
	@%p15 bra 	$L__BB0_20;
	shl.b32 	%r168, %r14, 5;
$L__BB0_22:
	and.b32  	%r132, %r1, 1;
	setp.eq.b32 	%p16, %r132, 1;
	not.pred 	%p17, %p16;
	@%p17 bra 	$L__BB0_24;
	add.s32 	%r133, %r168, %r9;
	shl.b32 	%r134, %r133, 2;
	mov.u32 	%r135, shared_mem;
	add.s32 	%r136, %r135, %r134;
	ld.shared.v4.f32 	{%f207, %f208, %f209, %f210}, [%r136];
	add.s32 	%r137, %r168, %r10;
	shl.b32 	%r138, %r137, 2;
	add.s32 	%r139, %r8, %r138;
	ld.shared.v4.f32 	{%f211, %f212, %f213, %f214}, [%r139];
	fma.rn.f32 	%f294, %f211, %f207, %f294;
	fma.rn.f32 	%f293, %f211, %f208, %f293;
	fma.rn.f32 	%f292, %f211, %f209, %f292;
	fma.rn.f32 	%f291, %f211, %f210, %f291;
	fma.rn.f32 	%f290, %f212, %f207, %f290;
	fma.rn.f32 	%f289, %f212, %f208, %f289;
	fma.rn.f32 	%f288, %f212, %f209, %f288;
	fma.rn.f32 	%f287, %f212, %f210, %f287;
	fma.rn.f32 	%f286, %f213, %f207, %f286;
	fma.rn.f32 	%f285, %f213, %f208, %f285;
	fma.rn.f32 	%f284, %f213, %f209, %f284;
	fma.rn.f32 	%f283, %f213, %f210, %f283;
	fma.rn.f32 	%f282, %f214, %f207, %f282;
	fma.rn.f32 	%f281, %f214, %f208, %f281;
	fma.rn.f32 	%f280, %f214, %f209, %f280;
	fma.rn.f32 	%f279, %f214, %f210, %f279;
$L__BB0_24:
	add.s32 	%r156, %r156, 128;
	add.s32 	%r155, %r155, %r1;
	setp.lt.s32 	%p18, %r156, %r55;
	@%p18 bra 	$L__BB0_2;
$L__BB0_25:
	ld.param.u64 	%rd122, [_Z52nmsparse_vw32_gemm_simt_fp32_fp32_fp32_32x32x128_4x4PfS_PiS_iiif_param_3];
	cvta.to.global.u64 	%rd99, %rd122;
	shl.b32 	%r140, %r5, 2;
	add.s32 	%r141, %r140, %r3;
	shl.b32 	%r142, %r6, 2;
	add.s32 	%r143, %r142, %r2;
	mad.lo.s32 	%r144, %r141, %r53, %r143;
	mul.wide.u32 	%rd100, %r144, 4;
	add.s64 	%rd101, %rd99, %rd100;
	st.global.f32 	[%rd101], %f294;
	st.global.f32 	[%rd101+4], %f293;
	st.global.f32 	[%rd101+8], %f292;
	st.global.f32 	[%rd101+12], %f291;
	add.s32 	%r145, %r144, %r53;
	mul.wide.u32 	%rd102, %r145, 4;
	add.s64 	%rd103, %rd99, %rd102;
	st.global.f32 	[%rd103], %f290;
	add.s32 	%r146, %r145, 1;
	mul.wide.u32 	%rd104, %r146, 4;
	add.s64 	%rd105, %rd99, %rd104;
	st.global.f32 	[%rd105], %f289;
	add.s32 	%r147, %r145, 2;
	mul.wide.u32 	%rd106, %r147, 4;
	add.s64 	%rd107, %rd99, %rd106;
	st.global.f32 	[%rd107], %f288;
	add.s32 	%r148, %r145, 3;
	mul.wide.u32 	%rd108, %r148, 4;
	add.s64 	%rd109, %rd99, %rd108;
	st.global.f32 	[%rd109], %f287;
	add.s32 	%r149, %r145, %r53;
	mul.wide.u32 	%rd110, %r149, 4;
	add.s64 	%rd111, %rd99, %rd110;
	st.global.f32 	[%rd111], %f286;
	st.global.f32 	[%rd111+4], %f285;
	add.s32 	%r150, %r147, %r53;
	mul.wide.u32 	%rd112, %r150, 4;
	add.s64 	%rd113, %rd99, %rd112;
	st.global.f32 	[%rd113], %f284;
	st.global.f32 	[%rd113+4], %f283;
	add.s32 	%r151, %r149, %r53;
	mul.wide.u32 	%rd114, %r151, 4;
	add.s64 	%rd115, %rd99, %rd114;
	st.global.f32 	[%rd115], %f282;
	add.s32 	%r152, %r151, 1;
	mul.wide.u32 	%rd116, %r152, 4;
	add.s64 	%rd117, %rd99, %rd116;
	st.global.f32 	[%rd117], %f281;
	add.s32 	%r153, %r151, 2;
	mul.wide.u32 	%rd118, %r153, 4;
	add.s64 	%rd119, %rd99, %rd118;
	st.global.f32 	[%rd119], %f280;
	add.s32 	%r154, %r151, 3;
	mul.wide.u32 	%rd120, %r154, 4;
	add.s64 	%rd121, %rd99, %rd120;
	st.global.f32 	[%rd121], %f279;
	ret;

}
	// .globl	_Z52nmsparse_vw32_gemm_simt_fp32_fp32_fp32_32x32x256_4x4PfS_PiS_iiif
.visible .entry _Z52nmsparse_vw32_gemm_simt_fp32_fp32_fp32_32x32x256_4x4PfS_PiS_iiif(
	.param .u64 .ptr .align 1 _Z52nmsparse_vw32_gemm_simt_fp32_fp32_fp32_32x32x256_4x4PfS_PiS_iiif_param_0,
	.param .u64 .ptr .align 1 _Z52nmsparse_vw32_gemm_simt_fp32_fp32_fp32_32x32x256_4x4PfS_PiS_iiif_param_1,
	.param .u64 .ptr .align 1 _Z52nmsparse_vw32_gemm_simt_fp32_fp32_fp32_32x32x256_4x4PfS_PiS_iiif_param_2,
	.param .u64 .ptr .align 1 _Z52nmsparse_vw32_gemm_simt_fp32_fp32_fp32_32x32x256_4x4PfS_PiS_iiif_param_3,
	.param .u32 _Z52nmsparse_vw32_gemm_simt_fp32_fp32_fp32_32x32x256_4x4PfS_PiS_iiif_param_4,
	.param .u32 _Z52nmsparse_vw32_gemm_simt_fp32_fp32_fp32_32x32x256_4x4PfS_PiS_iiif_param_5,
	.param .u32 _Z52nmsparse_vw32_gemm_simt_fp32_fp32_fp32_32x32x256_4x4PfS_PiS_iiif_param_6,
	.param .f32 _Z52nmsparse_vw32_gemm_simt_fp32_fp32_fp32_32x32x256_4x4PfS_PiS_iiif_param_7
)
{
	.reg .pred 	%p<19>;
	.reg .b16 	%rs<3>;
	.reg .b32 	%r<169>;
	.reg .b32 	%f<295>;
	.reg .b64 	%rd<123>;

	ld.param.u64 	%rd9, [_Z52nmsparse_vw32_gemm_simt_fp32_fp32_fp32_32x32x256_4x4PfS_PiS_iiif_param_0];
	ld.param.u64 	%rd10, [_Z52nmsparse_vw32_gemm_simt_fp32_fp32_fp32_32x32x256_4x4PfS_PiS_iiif_param_1];
	ld.param.u64 	%rd11, [_Z52nmsparse_vw32_gemm_simt_fp32_fp32_fp32_32x32x256_4x4PfS_PiS_iiif_param_2];
	ld.param.u32 	%r53, [_Z52nmsparse_vw32_gemm_simt_fp32_fp32_fp32_32x32x256_4x4PfS_PiS_iiif_param_4];
	ld.param.u32 	%r54, [_Z52nmsparse_vw32_gemm_simt_fp32_fp32_fp32_32x32x256_4x4PfS_PiS_iiif_param_5];
	ld.param.u32 	%r55, [_Z52nmsparse_vw32_gemm_simt_fp32_fp32_fp32_32x32x256_4x4PfS_PiS_iiif_param_6];
	ld.param.f32 	%f114, [_Z52nmsparse_vw32_gemm_simt_fp32_fp32_fp32_32x32x256_4x4PfS_PiS_iiif_param_7];
	cvta.to.global.u64 	%rd1, %rd9;
	cvta.to.global.u64 	%rd2, %rd11;
	cvta.to.global.u64 	%rd3, %rd10;
	mov.f32 	%f115, 0f3F800000;
	sub.f32 	%f116, %f115, %f114;
	mul.f32 	%f117, %f116, 0f43800000;
	cvt.rzi.s32.f32 	%r1, %f117;
	mov.u32 	%r56, %ctaid.x;
	shl.b32 	%r2, %r56, 5;
	mov.u32 	%r57, %ctaid.y;
	shl.b32 	%r3, %r57, 5;
	mov.u32 	%r4, %tid.x;
	and.b32  	%r5, %r4, 7;
	shr.u32 	%r6, %r4, 3;
	shl.b32 	%r58, %r4, 2;
	and.b32  	%r7, %r58, 28;
	setp.lt.s32 	%p1, %r55, 1;
	mov.f32 	%f279, 0f00000000;
	mov.f32 	%f280, %f279;
	mov.f32 	%f281, %f279;
	mov.f32 	%f282, %f279;
	mov.f32 	%f283, %f279;
	mov.f32 	%f284, %f279;
	mov.f32 	%f285, %f279;
	mov.f32 	%f286, %f279;
	mov.f32 	%f287, %f279;
	mov.f32 	%f288, %f279;
	mov.f32 	%f289, %f279;
	mov.f32 	%f290, %f279;
	mov.f32 	%f291, %f279;
	mov.f32 	%f292, %f279;
	mov.f32 	%f293, %f279;
	mov.f32 	%f294, %f279;
	@%p1 bra 	$L__BB1_25;
	shl.b32 	%r60, %r1, 7;
	mov.u32 	%r61, shared_mem;
	add.s32 	%r8, %r61, %r60;
	cvt.s64.s32 	%rd12, %r2;
	cvt.u64.u32 	%rd4, %r7;
	add.s64 	%rd5, %rd4, %rd12;
	shl.b32 	%r9, %r6, 2;
	shl.b32 	%r10, %r5, 2;
	add.s32 	%r11, %r1, -1;
	shr.u32 	%r62, %r11, 3;
	add.s32 	%r63, %r62, 1;
	and.b32  	%r12, %r63, 3;
	and.b32  	%r13, %r63, 1073741820;
	and.b32  	%r14, %r1, 2147483646;
	add.s32 	%r64, %r6, 8;
	mul.lo.s32 	%r15, %r54, %r64;
	shl.b32 	%r16, %r54, 5;
	add.s32 	%r65, %r6, 16;
	mul.lo.s32 	%r17, %r54, %r65;
	add.s32 	%r66, %r6, 24;
	mul.lo.s32 	%r18, %r54, %r66;
	mul.lo.s32 	%r19, %r54, %r6;
	shl.b32 	%r67, %r6, 7;
	cvt.u16.u32 	%rs1, %r4;
	and.b16  	%rs2, %rs1, 7;
	mul.wide.u16 	%r68, %rs2, 16;
	or.b32  	%r69, %r67, %r68;
	add.s32 	%r70, %r69, %r61;
	add.s32 	%r20, %r70, 2048;
	shl.b32 	%r71, %r63, 3;
	and.b32  	%r21, %r71, -32;
	mov.b32 	%r155, 0;
	mov.f32 	%f279, 0f00000000;
	cvt.u64.u32 	%rd14, %r3;
	mov.u32 	%r156, %r155;
$L__BB1_2:
	setp.lt.s32 	%p2, %r1, 1;
	mul.lo.s32 	%r72, %r155, %r54;
	cvt.s64.s32 	%rd13, %r72;
	add.s64 	%rd6, %rd13, %rd14;
	bar.sync 	0;
	@%p2 bra 	$L__BB1_17;
	setp.lt.u32 	%p3, %r1, 25;
	mov.b32 	%r157, 0;
	@%p3 bra 	$L__BB1_6;
	shr.u32 	%r74, %r11, 3;
	add.s32 	%r75, %r74, 1;
	and.b32  	%r76, %r75, 1073741820;
	neg.s32 	%r160, %r76;
	mov.u32 	%r158, %r20;
	mov.u32 	%r159, %r19;
	mov.u32 	%r161, %r18;
	mov.u32 	%r162, %r17;
	mov.u32 	%r163, %r15;
$L__BB1_5:
	.pragma "nounroll";
	cvt.s64.s32 	%rd15, %r159;
	add.s64 	%rd16, %rd6, %rd15;
	shl.b64 	%rd17, %rd16, 2;
	add.s64 	%rd18, %rd2, %rd17;
	ld.global.u32 	%r77, [%rd18];
	mul.lo.s32 	%r78, %r77, %r53;
	cvt.s64.s32 	%rd19, %r78;
	add.s64 	%rd20, %rd5, %rd19;
	shl.b64 	%rd21, %rd20, 2;
	add.s64 	%rd22, %rd1, %rd21;
	ld.global.v4.f32 	{%f119, %f120, %f121, %f122}, [%rd22];
	st.shared.v4.f32 	[%r158+-2048], {%f119, %f120, %f121, %f122};
	cvt.s64.s32 	%rd23, %r163;
	add.s64 	%rd24, %rd6, %rd23;
	shl.b64 	%rd25, %rd24, 2;
	add.s64 	%rd26, %rd2, %rd25;
	ld.global.u32 	%r79, [%rd26];
	mul.lo.s32 	%r80, %r79, %r53;
	cvt.s64.s32 	%rd27, %r80;
	add.s64 	%rd28, %rd5, %rd27;
	shl.b64 	%rd29, %rd28, 2;
	add.s64 	%rd30, %rd1, %rd29;
	ld.global.v4.f32 	{%f123, %f124, %f125, %f126}, [%rd30];
	st.shared.v4.f32 	[%r158+-1024], {%f123, %f124, %f125, %f126};
	cvt.s64.s32 	%rd31, %r162;
	add.s64 	%rd32, %rd6, %rd31;
	shl.b64 	%rd33, %rd32, 2;
	add.s64 	%rd34, %rd2, %rd33;
	ld.global.u32 	%r81, [%rd34];
	mul.lo.s32 	%r82, %r81, %r53;
	cvt.s64.s32 	%rd35, %r82;
	add.s64 	%rd36, %rd5, %rd35;
	shl.b64 	%rd37, %rd36, 2;
	add.s64 	%rd38, %rd1, %rd37;
	ld.global.v4.f32 	{%f127, %f128, %f129, %f130}, [%rd38];
	st.shared.v4.f32 	[%r158], {%f127, %f128, %f129, %f130};
	cvt.s64.s32 	%rd39, %r161;
	add.s64 	%rd40, %rd6, %rd39;
	shl.b64 	%rd41, %rd40, 2;
	add.s64 	%rd42, %rd2, %rd41;
	ld.global.u32 	%r83, [%rd42];
	mul.lo.s32 	%r84, %r83, %r53;
	cvt.s64.s32 	%rd43, %r84;
	add.s64 	%rd44, %rd5, %rd43;
	shl.b64 	%rd45, %rd44, 2;
	add.s64 	%rd46, %rd1, %rd45;
	ld.global.v4.f32 	{%f131, %f132, %f133, %f134}, [%rd46];
	st.shared.v4.f32 	[%r158+1024], {%f131, %f132, %f133, %f134};
	add.s32 	%r163, %r163, %r16;
	add.s32 	%r162, %r162, %r16;
	add.s32 	%r161, %r161, %r16;
	add.s32 	%r160, %r160, 4;
	add.s32 	%r159, %r159, %r16;
	add.s32 	%r158, %r158, 4096;
	setp.eq.s32 	%p4, %r160, 0;
	mov.u32 	%r157, %r21;
	@%p4 bra 	$L__BB1_6;
	bra.uni 	$L__BB1_5;
$L__BB1_6:
	setp.eq.s32 	%p5, %r12, 0;
	@%p5 bra 	$L__BB1_10;
	setp.eq.s32 	%p6, %r12, 1;
	add.s32 	%r26, %r157, %r6;
	mul.lo.s32 	%r85, %r26, %r54;
	cvt.s64.s32 	%rd47, %r85;
	add.s64 	%rd48, %rd6, %rd47;
	shl.b64 	%rd49, %rd48, 2;
	add.s64 	%rd50, %rd2, %rd49;
	ld.global.u32 	%r86, [%rd50];
	shl.b32 	%r87, %r26, 7;
	shl.b32 	%r88, %r7, 2;
	or.b32  	%r89, %r87, %r88;
	mov.u32 	%r90, shared_mem;
	add.s32 	%r27, %r90, %r89;
	mul.lo.s32 	%r91, %r86, %r53;
	cvt.s64.s32 	%rd51, %r91;
	add.s64 	%rd52, %rd5, %rd51;
	shl.b64 	%rd53, %rd52, 2;
	add.s64 	%rd54, %rd1, %rd53;
	ld.global.v4.f32 	{%f135, %f136, %f137, %f138}, [%rd54];
	st.shared.v4.f32 	[%r27], {%f135, %f136, %f137, %f138};
	@%p6 bra 	$L__BB1_10;
	setp.eq.s32 	%p7, %r12, 2;
	add.s32 	%r92, %r26, 8;
	mul.lo.s32 	%r93, %r92, %r54;
	cvt.s64.s32 	%rd55, %r93;
	add.s64 	%rd56, %rd6, %rd55;
	shl.b64 	%rd57, %rd56, 2;
	add.s64 	%rd58, %rd2, %rd57;
	ld.global.u32 	%r94, [%rd58];
	mul.lo.s32 	%r95, %r94, %r53;
	cvt.s64.s32 	%rd59, %r95;
	add.s64 	%rd60, %rd5, %rd59;
	shl.b64 	%rd61, %rd60, 2;
	add.s64 	%rd62, %rd1, %rd61;
	ld.global.v4.f32 	{%f139, %f140, %f141, %f142}, [%rd62];
	st.shared.v4.f32 	[%r27+1024], {%f139, %f140, %f141, %f142};
	@%p7 bra 	$L__BB1_10;
	add.s32 	%r96, %r26, 16;
	mul.lo.s32 	%r97, %r96, %r54;
	cvt.s64.s32 	%rd63, %r97;
	add.s64 	%rd64, %rd6, %rd63;
	shl.b64 	%rd65, %rd64, 2;
	add.s64 	%rd66, %rd2, %rd65;
	ld.global.u32 	%r98, [%rd66];
	mul.lo.s32 	%r99, %r98, %r53;
	cvt.s64.s32 	%rd67, %r99;
	add.s64 	%rd68, %rd5, %rd67;
	shl.b64 	%rd69, %rd68, 2;
	add.s64 	%rd70, %rd1, %rd69;
	ld.global.v4.f32 	{%f143, %f144, %f145, %f146}, [%rd70];
	st.shared.v4.f32 	[%r27+2048], {%f143, %f144, %f145, %f146};
$L__BB1_10:
	add.s64 	%rd7, %rd6, %rd4;
	mov.b32 	%r166, 0;
	@%p3 bra 	$L__BB1_13;
	mov.b32 	%r166, 0;
	mov.u32 	%r165, %r166;
$L__BB1_12:
	.pragma "nounroll";
	add.s32 	%r102, %r166, %r6;
	shl.b32 	%r103, %r102, 7;
	shl.b32 	%r104, %r7, 2;
	or.b32  	%r105, %r103, %r104;
	add.s32 	%r106, %r8, %r105;
	mul.lo.s32 	%r107, %r102, %r54;
	cvt.s64.s32 	%rd71, %r107;
	add.s64 	%rd72, %rd7, %rd71;
	shl.b64 	%rd73, %rd72, 2;
	add.s64 	%rd74, %rd3, %rd73;
	ld.global.v4.f32 	{%f147, %f148, %f149, %f150}, [%rd74];
	st.shared.v4.f32 	[%r106], {%f147, %f148, %f149, %f150};
	add.s32 	%r108, %r102, 8;
	mul.lo.s32 	%r109, %r108, %r54;
	cvt.s64.s32 	%rd75, %r109;
	add.s64 	%rd76, %rd7, %rd75;
	shl.b64 	%rd77, %rd76, 2;
	add.s64 	%rd78, %rd3, %rd77;
	ld.global.v4.f32 	{%f151, %f152, %f153, %f154}, [%rd78];
	st.shared.v4.f32 	[%r106+1024], {%f151, %f152, %f153, %f154};
	add.s32 	%r110, %r102, 16;
	mul.lo.s32 	%r111, %r110, %r54;
	cvt.s64.s32 	%rd79, %r111;
	add.s64 	%rd80, %rd7, %rd79;
	shl.b64 	%rd81, %rd80, 2;
	add.s64 	%rd82, %rd3, %rd81;
	ld.global.v4.f32 	{%f155, %f156, %f157, %f158}, [%rd82];
	st.shared.v4.f32 	[%r106+2048], {%f155, %f156, %f157, %f158};
	add.s32 	%r112, %r102, 24;
	mul.lo.s32 	%r113, %r112, %r54;
	cvt.s64.s32 	%rd83, %r113;
	add.s64 	%rd84, %rd7, %rd83;
	shl.b64 	%rd85, %rd84, 2;
	add.s64 	%rd86, %rd3, %rd85;
	ld.global.v4.f32 	{%f159, %f160, %f161, %f162}, [%rd86];
	st.shared.v4.f32 	[%r106+3072], {%f159, %f160, %f161, %f162};
	add.s32 	%r166, %r166, 32;
	add.s32 	%r165, %r165, 4;
	setp.ne.s32 	%p9, %r165, %r13;
	@%p9 bra 	$L__BB1_12;
$L__BB1_13:
	@%p5 bra 	$L__BB1_17;
	setp.eq.s32 	%p11, %r12, 1;
	add.s32 	%r45, %r166, %r6;
	shl.b32 	%r114, %r45, 7;
	shl.b32 	%r115, %r7, 2;
	or.b32  	%r116, %r114, %r115;
	add.s32 	%r46, %r8, %r116;
	mul.lo.s32 	%r117, %r45, %r54;
	cvt.s64.s32 	%rd87, %r117;
	add.s64 	%rd88, %rd7, %rd87;
	shl.b64 	%rd89, %rd88, 2;
	add.s64 	%rd90, %rd3, %rd89;
	ld.global.v4.f32 	{%f163, %f164, %f165, %f166}, [%rd90];
	st.shared.v4.f32 	[%r46], {%f163, %f164, %f165, %f166};
	@%p11 bra 	$L__BB1_17;
	setp.eq.s32 	%p12, %r12, 2;
	add.s32 	%r118, %r45, 8;
	mul.lo.s32 	%r119, %r118, %r54;
	cvt.s64.s32 	%rd91, %r119;
	add.s64 	%rd92, %rd7, %rd91;
	shl.b64 	%rd93, %rd92, 2;
	add.s64 	%rd94, %rd3, %rd93;
	ld.global.v4.f32 	{%f167, %f168, %f169, %f170}, [%rd94];
	st.shared.v4.f32 	[%r46+1024], {%f167, %f168, %f169, %f170};
	@%p12 bra 	$L__BB1_17;
	add.s32 	%r120, %r45, 16;
	mul.lo.s32 	%r121, %r120, %r54;
	cvt.s64.s32 	%rd95, %r121;
	add.s64 	%rd96, %rd7, %rd95;
	shl.b64 	%rd97, %rd96, 2;
	add.s64 	%rd98, %rd3, %rd97;
	ld.global.v4.f32 	{%f171, %f172, %f173, %f174}, [%rd98];
	st.shared.v4.f32 	[%r46+2048], {%f171, %f172, %f173, %f174};
$L__BB1_17:
	bar.sync 	0;
	@%p2 bra 	$L__BB1_24;
	setp.eq.s32 	%p14, %r11, 0;
	mov.b32 	%r168, 0;
	@%p14 bra 	$L__BB1_22;
	mov.b32 	%r167, 0;
$L__BB1_20:
	.pragma "nounroll";
	shl.b32 	%r124, %r167, 5;
	add.s32 	%r125, %r124, %r9;
	shl.b32 	%r126, %r125, 2;
	mov.u32 	%r127, shared_mem;
	add.s32 	%r128, %r127, %r126;
	ld.shared.v4.f32 	{%f175, %f176, %f177, %f178}, [%r128];
	or.b32  	%r129, %r124, %r10;
	shl.b32 	%r130, %r129, 2;
	add.s32 	%r131, %r8, %r130;
	ld.shared.v4.f32 	{%f179, %f180, %f181, %f182}, [%r131];
	fma.rn.f32 	%f183, %f179, %f175, %f294;
	fma.rn.f32 	%f184, %f179, %f176, %f293;
	fma.rn.f32 	%f185, %f179, %f177, %f292;
	fma.rn.f32 	%f186, %f179, %f178, %f291;
	fma.rn.f32 	%f187, %f180, %f175, %f290;
	fma.rn.f32 	%f188, %f180, %f176, %f289;
	fma.rn.f32 	%f189, %f180, %f177, %f288;
	fma.rn.f32 	%f190, %f180, %f178, %f287;
	fma.rn.f32 	%f191, %f181, %f175, %f286;
	fma.rn.f32 	%f192, %f181, %f176, %f285;
	fma.rn.f32 	%f193, %f181, %f177, %f284;
	fma.rn.f32 	%f194, %f181, %f178, %f283;
	fma.rn.f32 	%f195, %f182, %f175, %f282;
	fma.rn.f32 	%f196, %f182, %f176, %f281;
	fma.rn.f32 	%f197, %f182, %f177, %f280;
	fma.rn.f32 	%f198, %f182, %f178, %f279;
	ld.shared.v4.f32 	{%f199, %f200, %f201, %f202}, [%r128+128];
	ld.shared.v4.f32 	{%f203, %f204, %f205, %f206}, [%r131+128];
	fma.rn.f32 	%f294, %f203, %f199, %f183;
	fma.rn.f32 	%f293, %f203, %f200, %f184;
	fma.rn.f32 	%f292, %f203, %f201, %f185;
	fma.rn.f32 	%f291, %f203, %f202, %f186;
	fma.rn.f32 	%f290, %f204, %f199, %f187;
	fma.rn.f32 	%f289, %f204, %f200, %f188;
	fma.rn.f32 	%f288, %f204, %f201, %f189;
	fma.rn.f32 	%f287, %f204, %f202, %f190;
	fma.rn.f32 	%f286, %f205, %f199, %f191;
	fma.rn.f32 	%f285, %f205, %f200, %f192;
	fma.rn.f32 	%f284, %f205, %f201, %f193;
	fma.rn.f32 	%f283, %f205, %f202, %f194;
	fma.rn.f32 	%f282, %f206, %f199, %f195;
	fma.rn.f32 	%f281, %f206, %f200, %f196;
	fma.rn.f32 	%f280, %f206, %f201, %f197;
	fma.rn.f32 	%f279, %f206, %f202, %f198;
	add.s32 	%r167, %r167, 2;
	setp.ne.s32 	%p15, %r167, %r14;
	@%p15 bra 	$L__BB1_20;
	shl.b32 	%r168, %r14, 5;
$L__BB1_22:
	and.b32  	%r132, %r1, 1;
	setp.eq.b32 	%p16, %r132, 1;
	not.pred 	%p17, %p16;
	@%p17 bra 	$L__BB1_24;
	add.s32 	%r133, %r168, %r9;
	shl.b32 	%r134, %r133, 2;
	mov.u32 	%r135, shared_mem;
	add.s32 	%r136, %r135, %r134;
	ld.shared.v4.f32 	{%f207, %f208, %f209, %f210}, [%r136];
	add.s32 	%r137, %r168, %r10;
	shl.b32 	%r138, %r137, 2;
	add.s32 	%r139, %r8, %r138;
	ld.shared.v4.f32 	{%f211, %f212, %f213, %f214}, [%r139];
	fma.rn.f32 	%f294, %f211, %f207, %f294;
	fma.rn.f32 	%f293, %f211, %f208, %f293;
	fma.rn.f32 	%f292, %f211, %f209, %f292;
	fma.rn.f32 	%f291, %f211, %f210, %f291;
	fma.rn.f32 	%f290, %f212, %f207, %f290;
	fma.rn.f32 	%f289, %f212, %f208, %f289;
	fma.rn.f32 	%f288, %f212, %f209, %f288;
	fma.rn.f32 	%f287, %f212, %f210, %f287;
	fma.rn.f32 	%f286, %f213, %f207, %f286;
	fma.rn.f32 	%f285, %f213, %f208, %f285;
	fma.rn.f32 	%f284, %f213, %f209, %f284;
	fma.rn.f32 	%f283, %f213, %f210, %f283;
	fma.rn.f32 	%f282, %f214, %f207, %f282;
	fma.rn.f32 	%f281, %f214, %f208, %f281;
	fma.rn.f32 	%f280, %f214, %f209, %f280;
	fma.rn.f32 	%f279, %f214, %f210, %f279;
$L__BB1_24:
	add.s32 	%r156, %r156, 256;
	add.s32 	%r155, %r155, %r1;
	setp.lt.s32 	%p18, %r156, %r55;
	@%p18 bra 	$L__BB1_2;
$L__BB1_25:
	ld.param.u64 	%rd122, [_Z52nmsparse_vw32_gemm_simt_fp32_fp32_fp32_32x32x256_4x4PfS_PiS_iiif_param_3];
	cvta.to.global.u64 	%rd99, %rd122;
	shl.b32 	%r140, %r5, 2;
	add.s32 	%r141, %r140, %r3;
	shl.b32 	%r142, %r6, 2;
	add.s32 	%r143, %r142, %r2;
	mad.lo.s32 	%r144, %r141, %r53, %r143;
	mul.wide.u32 	%rd100, %r144, 4;
	add.s64 	%rd101, %rd99, %rd100;
	st.global.f32 	[%rd101], %f294;
	st.global.f32 	[%rd101+4], %f293;
	st.global.f32 	[%rd101+8], %f292;
	st.global.f32 	[%rd101+12], %f291;
	add.s32 	%r145, %r144, %r53;
	mul.wide.u32 	%rd102, %r145, 4;
	add.s64 	%rd103, %rd99, %rd102;
	st.global.f32 	[%rd103], %f290;
	add.s32 	%r146, %r145, 1;
	mul.wide.u32 	%rd104, %r146, 4;
	add.s64 	%rd105, %rd99, %rd104;
	st.global.f32 	[%rd105], %f289;
	add.s32 	%r147, %r145, 2;
	mul.wide.u32 	%rd106, %r147, 4;
	add.s64 	%rd107, %rd99, %rd106;
	st.global.f32 	[%rd107], %f288;
	add.s32 	%r148, %r145, 3;
	mul.wide.u32 	%rd108, %r148, 4;
	add.s64 	%rd109, %rd99, %rd108;
	st.global.f32 	[%rd109], %f287;
	add.s32 	%r149, %r145, %r53;
	mul.wide.u32 	%rd110, %r149, 4;
	add.s64 	%rd111, %rd99, %rd110;
	st.global.f32 	[%rd111], %f286;
	st.global.f32 	[%rd111+4], %f285;
	add.s32 	%r150, %r147, %r53;
	mul.wide.u32 	%rd112, %r150, 4;
	add.s64 	%rd113, %rd99, %rd112;
	st.global.f32 	[%rd113], %f284;
	st.global.f32 	[%rd113+4], %f283;
	add.s32 	%r151, %r149, %r53;
	mul.wide.u32 	%rd114, %r151, 4;
	add.s64 	%rd115, %rd99, %rd114;
	st.global.f32 	[%rd115], %f282;
	add.s32 	%r152, %r151, 1;
	mul.wide.u32 	%rd116, %r152, 4;
	add.s64 	%rd117, %rd99, %rd116;
	st.global.f32 	[%rd117], %f281;
	add.s32 	%r153, %r151, 2;
	mul.wide.u32 	%rd118, %r153, 4;
	add.s64 	%rd119, %rd99, %rd118;
	st.global.f32 	[%rd119], %f280;
	add.s32 	%r154, %r151, 3;
	mul.wide.u32 	%rd120, %r154, 4;
	add.s64 	%rd121, %rd99, %rd120;
	st.global.f32 	[%rd121], %f279;
	ret;

}


// ===== COMPILED SASS (sm_100) =====

	.target	sm_100

	.elftype	@"ET_EXEC"


//--------------------- .note.nv.tkinfo           --------------------------
	.section	.note.nv.tkinfo,"",@"SHT_NOTE"
	.sectionflags	@"SHF_NOTE_NV_TKINFO"
	.tkinfo
        /*0018*/ 	.word	0x00000002
        /*0030*/ 	.string	""
        /*0030*/ 	.string	"ptxas"
        /*0030*/ 	.string	"Cuda compilation tools, release 13.0, V13.0.88"
        /*0030*/ 	.string	"Build cuda_13.0.r13.0/compiler.36424714_0"
        /*0030*/ 	.string	"-arch sm_100 -m 64 "



//--------------------- .note.nv.cuinfo           --------------------------
	.section	.note.nv.cuinfo,"",@"SHT_NOTE"
	.sectionflags	@"SHF_NOTE_NV_CUINFO"
        /*0018*/ 	.short	0x0002
        /*001a*/ 	.short	0x0064
        /*001c*/ 	.short	0x0082
	.zero		2


//--------------------- .nv.info                  --------------------------
	.section	.nv.info,"",@"SHT_CUDA_INFO"
	.align	4


	//----- nvinfo : EIATTR_REGCOUNT
	.align		4
        /*0000*/ 	.byte	0x04, 0x2f
        /*0002*/ 	.short	(.L_1 - .L_0)
	.align		4
.L_0:
        /*0004*/ 	.word	index@(_Z52nmsparse_vw32_gemm_simt_fp32_fp32_fp32_32x32x128_4x4PfS_PiS_iiif)
        /*0008*/ 	.word	0x00000028


	//----- nvinfo : EIATTR_FRAME_SIZE
	.align		4
.L_1:
        /*000c*/ 	.byte	0x04, 0x11
        /*000e*/ 	.short	(.L_3 - .L_2)
	.align		4
.L_2:
        /*0010*/ 	.word	index@(_Z52nmsparse_vw32_gemm_simt_fp32_fp32_fp32_32x32x128_4x4PfS_PiS_iiif)
        /*0014*/ 	.word	0x00000000


	//----- nvinfo : EIATTR_REGCOUNT
	.align		4
.L_3:
        /*0018*/ 	.byte	0x04, 0x2f
        /*001a*/ 	.short	(.L_5 - .L_4)
	.align		4
.L_4:
        /*001c*/ 	.word	index@(_Z52nmsparse_vw32_gemm_simt_fp32_fp32_fp32_32x32x256_4x4PfS_PiS_iiif)
        /*0020*/ 	.word	0x00000028


	//----- nvinfo : EIATTR_FRAME_SIZE
	.align		4
.L_5:
        /*0024*/ 	.byte	0x04, 0x11
        /*0026*/ 	.short	(.L_7 - .L_6)
	.align		4
.L_6:
        /*0028*/ 	.word	index@(_Z52nmsparse_vw32_gemm_simt_fp32_fp32_fp32_32x32x256_4x4PfS_PiS_iiif)
        /*002c*/ 	.word	0x00000000


	//----- nvinfo : EIATTR_MIN_STACK_SIZE
	.align		4
.L_7:
        /*0030*/ 	.byte	0x04, 0x12
        /*0032*/ 	.short	(.L_9 - .L_8)
	.align		4
.L_8:
        /*0034*/ 	.word	index@(_Z52nmsparse_vw32_gemm_simt_fp32_fp32_fp32_32x32x256_4x4PfS_PiS_iiif)
        /*0038*/ 	.word	0x00000000


	//----- nvinfo : EIATTR_MIN_STACK_SIZE
	.align		4
.L_9:
        /*003c*/ 	.byte	0x04, 0x12
        /*003e*/ 	.short	(.L_11 - .L_10)
	.align		4
.L_10:
        /*0040*/ 	.word	index@(_Z52nmsparse_vw32_gemm_simt_fp32_fp32_fp32_32x32x128_4x4PfS_PiS_iiif)
        /*0044*/ 	.word	0x00000000
.L_11:


//--------------------- .nv.compat                --------------------------
	.section	.nv.compat,"",@"SHT_CUDA_COMPAT_INFO"
	.align	4
        /*0000*/ 	.byte	0x02, 0x09, 0x00, 0x00, 0x02, 0x02, 0x01, 0x00, 0x02, 0x05, 0x05, 0x00, 0x03, 0x07, 0x01, 0x01
        /*0010*/ 	.byte	0x02, 0x03, 0x00, 0x00, 0x02, 0x06, 0x01, 0x00, 0x04, 0x0b, 0x08, 0x00, 0x09, 0x00, 0x00, 0x00
        /*0020*/ 	.byte	0x00, 0x00, 0x00, 0x00


//--------------------- .nv.info._Z52nmsparse_vw32_gemm_simt_fp32_fp32_fp32_32x32x256_4x4PfS_PiS_iiif --------------------------
	.section	.nv.info._Z52nmsparse_vw32_gemm_simt_fp32_fp32_fp32_32x32x256_4x4PfS_PiS_iiif,"",@"SHT_CUDA_INFO"
	.sectionflags	@""
	.align	4


	//----- nvinfo : EIATTR_CUDA_API_VERSION
	.align		4
        /*0000*/ 	.byte	0x04, 0x37
        /*0002*/ 	.short	(.L_13 - .L_12)
.L_12:
        /*0004*/ 	.word	0x00000082


	//----- nvinfo : EIATTR_KPARAM_INFO
	.align		4
.L_13:
        /*0008*/ 	.byte	0x04, 0x17
        /*000a*/ 	.short	(.L_15 - .L_14)
.L_14:
        /*000c*/ 	.word	0x00000000
        /*0010*/ 	.short	0x0007
        /*0012*/ 	.short	0x002c
        /*0014*/ 	.byte	0x00, 0xf0, 0x11, 0x00


	//----- nvinfo : EIATTR_KPARAM_INFO
	.align		4
.L_15:
        /*0018*/ 	.byte	0x04, 0x17
        /*001a*/ 	.short	(.L_17 - .L_16)
.L_16:
        /*001c*/ 	.word	0x00000000
        /*0020*/ 	.short	0x0006
        /*0022*/ 	.short	0x0028
        /*0024*/ 	.byte	0x00, 0xf0, 0x11, 0x00


	//----- nvinfo : EIATTR_KPARAM_INFO
	.align		4
.L_17:
        /*0028*/ 	.byte	0x04, 0x17
        /*002a*/ 	.short	(.L_19 - .L_18)
.L_18:
        /*002c*/ 	.word	0x00000000
        /*0030*/ 	.short	0x0005
        /*0032*/ 	.short	0x0024
        /*0034*/ 	.byte	0x00, 0xf0, 0x11, 0x00


	//----- nvinfo : EIATTR_KPARAM_INFO
	.align		4
.L_19:
        /*0038*/ 	.byte	0x04, 0x17
        /*003a*/ 	.short	(.L_21 - .L_20)
.L_20:
        /*003c*/ 	.word	0x00000000
        /*0040*/ 	.short	0x0004
        /*0042*/ 	.short	0x0020
        /*0044*/ 	.byte	0x00, 0xf0, 0x11, 0x00


	//----- nvinfo : EIATTR_KPARAM_INFO
	.align		4
.L_21:
        /*0048*/ 	.byte	0x04, 0x17
        /*004a*/ 	.short	(.L_23 - .L_22)
.L_22:
        /*004c*/ 	.word	0x00000000
        /*0050*/ 	.short	0x0003
        /*0052*/ 	.short	0x0018
        /*0054*/ 	.byte	0x00, 0xf5, 0x21, 0x00


	//----- nvinfo : EIATTR_KPARAM_INFO
	.align		4
.L_23:
        /*0058*/ 	.byte	0x04, 0x17
        /*005a*/ 	.short	(.L_25 - .L_24)
.L_24:
        /*005c*/ 	.word	0x00000000
        /*0060*/ 	.short	0x0002
        /*0062*/ 	.short	0x0010
        /*0064*/ 	.byte	0x00, 0xf5, 0x21, 0x00


	//----- nvinfo : EIATTR_KPARAM_INFO
	.align		4
.L_25:
        /*0068*/ 	.byte	0x04, 0x17
        /*006a*/ 	.short	(.L_27 - .L_26)
.L_26:
        /*006c*/ 	.word	0x00000000
        /*0070*/ 	.short	0x0001
        /*0072*/ 	.short	0x0008
        /*0074*/ 	.byte	0x00, 0xf5, 0x21, 0x00


	//----- nvinfo : EIATTR_KPARAM_INFO
	.align		4
.L_27:
        /*0078*/ 	.byte	0x04, 0x17
        /*007a*/ 	.short	(.L_29 - .L_28)
.L_28:
        /*007c*/ 	.word	0x00000000
        /*0080*/ 	.short	0x0000
        /*0082*/ 	.short	0x0000
        /*0084*/ 	.byte	0x00, 0xf5, 0x21, 0x00


	//----- nvinfo : EIATTR_SPARSE_MMA_MASK
	.align		4
.L_29:
        /*0088*/ 	.byte	0x03, 0x50
        /*008a*/ 	.short	0x0000


	//----- nvinfo : EIATTR_MAXREG_COUNT
	.align		4
        /*008c*/ 	.byte	0x03, 0x1b
        /*008e*/ 	.short	0x00ff


	//----- nvinfo : EIATTR_NUM_BARRIERS
	.align		4
        /*0090*/ 	.byte	0x02, 0x4c
        /*0092*/ 	.byte	0x01
	.zero		1


	//----- nvinfo : EIATTR_MERCURY_ISA_VERSION
	.align		4
        /*0094*/ 	.byte	0x03, 0x5f
        /*0096*/ 	.short	0x0101


	//----- nvinfo : EIATTR_VRC_CTA_INIT_COUNT
	.align		4
        /*0098*/ 	.byte	0x02, 0x4a
	.zero		1
	.zero		1


	//----- nvinfo : EIATTR_EXIT_INSTR_OFFSETS
	.align		4
        /*009c*/ 	.byte	0x04, 0x1c
        /*009e*/ 	.short	(.L_31 - .L_30)


	//   ....[0]....
.L_30:
        /*00a0*/ 	.word	0x000019b0


	//----- nvinfo : EIATTR_CBANK_PARAM_SIZE
	.align		4
.L_31:
        /*00a4*/ 	.byte	0x03, 0x19
        /*00a6*/ 	.short	0x0030


	//----- nvinfo : EIATTR_PARAM_CBANK
	.align		4
        /*00a8*/ 	.byte	0x04, 0x0a
        /*00aa*/ 	.short	(.L_33 - .L_32)
	.align		4
.L_32:
        /*00ac*/ 	.word	index@(.nv.constant0._Z52nmsparse_vw32_gemm_simt_fp32_fp32_fp32_32x32x256_4x4PfS_PiS_iiif)
        /*00b0*/ 	.short	0x0380
        /*00b2*/ 	.short	0x0030


	//----- nvinfo : EIATTR_SW_WAR
	.align		4
.L_33:
        /*00b4*/ 	.byte	0x04, 0x36
        /*00b6*/ 	.short	(.L_35 - .L_34)
.L_34:
        /*00b8*/ 	.word	0x00000008
.L_35:


//--------------------- .nv.info._Z52nmsparse_vw32_gemm_simt_fp32_fp32_fp32_32x32x128_4x4PfS_PiS_iiif --------------------------
	.section	.nv.info._Z52nmsparse_vw32_gemm_simt_fp32_fp32_fp32_32x32x128_4x4PfS_PiS_iiif,"",@"SHT_CUDA_INFO"
	.sectionflags	@""
	.align	4


	//----- nvinfo : EIATTR_CUDA_API_VERSION
	.align		4
        /*0000*/ 	.byte	0x04, 0x37
        /*0002*/ 	.short	(.L_37 - .L_36)
.L_36:
        /*0004*/ 	.word	0x00000082


	//----- nvinfo : EIATTR_KPARAM_INFO
	.align		4
.L_37:
        /*0008*/ 	.byte	0x04, 0x17
        /*000a*/ 	.short	(.L_39 - .L_38)
.L_38:
        /*000c*/ 	.word	0x00000000
        /*0010*/ 	.short	0x0007
        /*0012*/ 	.short	0x002c
        /*0014*/ 	.byte	0x00, 0xf0, 0x11, 0x00


	//----- nvinfo : EIATTR_KPARAM_INFO
	.align		4
.L_39:
        /*0018*/ 	.byte	0x04, 0x17
        /*001a*/ 	.short	(.L_41 - .L_40)
.L_40:
        /*001c*/ 	.word	0x00000000
        /*0020*/ 	.short	0x0006
        /*0022*/ 	.short	0x0028
        /*0024*/ 	.byte	0x00, 0xf0, 0x11, 0x00


	//----- nvinfo : EIATTR_KPARAM_INFO
	.align		4
.L_41:
        /*0028*/ 	.byte	0x04, 0x17
        /*002a*/ 	.short	(.L_43 - .L_42)
.L_42:
        /*002c*/ 	.word	0x00000000
        /*0030*/ 	.short	0x0005
        /*0032*/ 	.short	0x0024
        /*0034*/ 	.byte	0x00, 0xf0, 0x11, 0x00


	//----- nvinfo : EIATTR_KPARAM_INFO
	.align		4
.L_43:
        /*0038*/ 	.byte	0x04, 0x17
        /*003a*/ 	.short	(.L_45 - .L_44)
.L_44:
        /*003c*/ 	.word	0x00000000
        /*0040*/ 	.short	0x0004
        /*0042*/ 	.short	0x0020
        /*0044*/ 	.byte	0x00, 0xf0, 0x11, 0x00


	//----- nvinfo : EIATTR_KPARAM_INFO
	.align		4
.L_45:
        /*0048*/ 	.byte	0x04, 0x17
        /*004a*/ 	.short	(.L_47 - .L_46)
.L_46:
        /*004c*/ 	.word	0x00000000
        /*0050*/ 	.short	0x0003
        /*0052*/ 	.short	0x0018
        /*0054*/ 	.byte	0x00, 0xf5, 0x21, 0x00


	//----- nvinfo : EIATTR_KPARAM_INFO
	.align		4
.L_47:
        /*0058*/ 	.byte	0x04, 0x17
        /*005a*/ 	.short	(.L_49 - .L_48)
.L_48:
        /*005c*/ 	.word	0x00000000
        /*0060*/ 	.short	0x0002
        /*0062*/ 	.short	0x0010
        /*0064*/ 	.byte	0x00, 0xf5, 0x21, 0x00


	//----- nvinfo : EIATTR_KPARAM_INFO
	.align		4
.L_49:
        /*0068*/ 	.byte	0x04, 0x17
        /*006a*/ 	.short	(.L_51 - .L_50)
.L_50:
        /*006c*/ 	.word	0x00000000
        /*0070*/ 	.short	0x0001
        /*0072*/ 	.short	0x0008
        /*0074*/ 	.byte	0x00, 0xf5, 0x21, 0x00


	//----- nvinfo : EIATTR_KPARAM_INFO
	.align		4
.L_51:
        /*0078*/ 	.byte	0x04, 0x17
        /*007a*/ 	.short	(.L_53 - .L_52)
.L_52:
        /*007c*/ 	.word	0x00000000
        /*0080*/ 	.short	0x0000
        /*0082*/ 	.short	0x0000
        /*0084*/ 	.byte	0x00, 0xf5, 0x21, 0x00


	//----- nvinfo : EIATTR_SPARSE_MMA_MASK
	.align		4
.L_53:
        /*0088*/ 	.byte	0x03, 0x50
        /*008a*/ 	.short	0x0000


	//----- nvinfo : EIATTR_MAXREG_COUNT
	.align		4
        /*008c*/ 	.byte	0x03, 0x1b
        /*008e*/ 	.short	0x00ff


	//----- nvinfo : EIATTR_NUM_BARRIERS
	.align		4
        /*0090*/ 	.byte	0x02, 0x4c
        /*0092*/ 	.byte	0x01
	.zero		1


	//----- nvinfo : EIATTR_MERCURY_ISA_VERSION
	.align		4
        /*0094*/ 	.byte	0x03, 0x5f
        /*0096*/ 	.short	0x0101


	//----- nvinfo : EIATTR_VRC_CTA_INIT_COUNT
	.align		4
        /*0098*/ 	.byte	0x02, 0x4a
	.zero		1
	.zero		1


	//----- nvinfo : EIATTR_EXIT_INSTR_OFFSETS
	.align		4
        /*009c*/ 	.byte	0x04, 0x1c
        /*009e*/ 	.short	(.L_55 - .L_54)


	//   ....[0]....
.L_54:
        /*00a0*/ 	.word	0x000019b0


	//----- nvinfo : EIATTR_CBANK_PARAM_SIZE
	.align		4
.L_55:
        /*00a4*/ 	.byte	0x03, 0x19
        /*00a6*/ 	.short	0x0030


	//----- nvinfo : EIATTR_PARAM_CBANK
	.align		4
        /*00a8*/ 	.byte	0x04, 0x0a
        /*00aa*/ 	.short	(.L_57 - .L_56)
	.align		4
.L_56:
        /*00ac*/ 	.word	index@(.nv.constant0._Z52nmsparse_vw32_gemm_simt_fp32_fp32_fp32_32x32x128_4x4PfS_PiS_iiif)
        /*00b0*/ 	.short	0x0380
        /*00b2*/ 	.short	0x0030


	//----- nvinfo : EIATTR_SW_WAR
	.align		4
.L_57:
        /*00b4*/ 	.byte	0x04, 0x36
        /*00b6*/ 	.short	(.L_59 - .L_58)
.L_58:
        /*00b8*/ 	.word	0x00000008
.L_59:


//--------------------- .nv.callgraph             --------------------------
	.section	.nv.callgraph,"",@"SHT_CUDA_CALLGRAPH"
	.align	4
	.sectionentsize	8
	.align		4
        /*0000*/ 	.word	0x00000000
	.align		4
        /*0004*/ 	.word	0xffffffff
	.align		4
        /*0008*/ 	.word	0x00000000
	.align		4
        /*000c*/ 	.word	0xfffffffe
	.align		4
        /*0010*/ 	.word	0x00000000
	.align		4
        /*0014*/ 	.word	0xfffffffd
	.align		4
        /*0018*/ 	.word	0x00000000
	.align		4
        /*001c*/ 	.word	0xfffffffc


//--------------------- .text._Z52nmsparse_vw32_gemm_simt_fp32_fp32_fp32_32x32x256_4x4PfS_PiS_iiif --------------------------
	.section	.text._Z52nmsparse_vw32_gemm_simt_fp32_fp32_fp32_32x32x256_4x4PfS_PiS_iiif,"ax",@progbits
	.align	128
        .global         _Z52nmsparse_vw32_gemm_simt_fp32_fp32_fp32_32x32x256_4x4PfS_PiS_iiif
        .type           _Z52nmsparse_vw32_gemm_simt_fp32_fp32_fp32_32x32x256_4x4PfS_PiS_iiif,@function
        .size           _Z52nmsparse_vw32_gemm_simt_fp32_fp32_fp32_32x32x256_4x4PfS_PiS_iiif,(.L_x_24 - _Z52nmsparse_vw32_gemm_simt_fp32_fp32_fp32_32x32x256_4x4PfS_PiS_iiif)
        .other          _Z52nmsparse_vw32_gemm_simt_fp32_fp32_fp32_32x32x256_4x4PfS_PiS_iiif,@"STO_CUDA_ENTRY STV_DEFAULT"
_Z52nmsparse_vw32_gemm_simt_fp32_fp32_fp32_32x32x256_4x4PfS_PiS_iiif:
.text._Z52nmsparse_vw32_gemm_simt_fp32_fp32_fp32_32x32x256_4x4PfS_PiS_iiif:
[----:B------:R-:W-:Y:S08]  /*0000*/  LDC R1, c[0x0][0x37c] ;  /* 0x0000df00ff017b82 */ /* 0x000ff00000000800 */
[----:B------:R-:W0:Y:S01]  /*0010*/  LDC.64 R8, c[0x0][0x3a8] ;  /* 0x0000ea00ff087b82 */ /* 0x000e220000000a00 */
[----:B------:R-:W1:Y:S01]  /*0020*/  S2R R2, SR_TID.X ;  /* 0x0000000000027919 */ /* 0x000e620000002100 */
[----:B------:R-:W2:Y:S01]  /*0030*/  LDCU.64 UR14, c[0x0][0x358] ;  /* 0x00006b00ff0e77ac */ /* 0x000ea20008000a00 */
[----:B------:R-:W-:-:S02]  /*0040*/  CS2R R24, SRZ ;  /* 0x0000000000187805 */ /* 0x000fc4000001ff00 */
[----:B------:R-:W-:Y:S01]  /*0050*/  CS2R R6, SRZ ;  /* 0x0000000000067805 */ /* 0x000fe2000001ff00 */
[----:B------:R-:W-:Y:S01]  /*0060*/  IMAD.MOV.U32 R3, RZ, RZ, RZ ;  /* 0x000000ffff037224 */ /* 0x000fe200078e00ff */
[----:B------:R-:W-:Y:S01]  /*0070*/  CS2R R32, SRZ ;  /* 0x0000000000207805 */ /* 0x000fe2000001ff00 */
[----:B------:R-:W-:Y:S01]  /*0080*/  IMAD.MOV.U32 R22, RZ, RZ, RZ ;  /* 0x000000ffff167224 */ /* 0x000fe200078e00ff */
[----:B------:R-:W3:Y:S01]  /*0090*/  S2UR UR8, SR_CTAID.X ;  /* 0x00000000000879c3 */ /* 0x000ee20000002500 */
[----:B------:R-:W-:Y:S02]  /*00a0*/  CS2R R20, SRZ ;  /* 0x0000000000147805 */ /* 0x000fe4000001ff00 */
[----:B------:R-:W-:Y:S02]  /*00b0*/  CS2R R30, SRZ ;  /* 0x00000000001e7805 */ /* 0x000fe4000001ff00 */
[----:B------:R-:W-:Y:S01]  /*00c0*/  CS2R R28, SRZ ;  /* 0x00000000001c7805 */ /* 0x000fe2000001ff00 */
[----:B------:R-:W-:-:S02]  /*00d0*/  IMAD.MOV.U32 R5, RZ, RZ, RZ ;  /* 0x000000ffff057224 */ /* 0x000fc400078e00ff */
[----:B------:R-:W-:Y:S01]  /*00e0*/  IMAD.MOV.U32 R0, RZ, RZ, RZ ;  /* 0x000000ffff007224 */ /* 0x000fe200078e00ff */
[----:B------:R-:W4:Y:S01]  /*00f0*/  S2UR UR9, SR_CTAID.Y ;  /* 0x00000000000979c3 */ /* 0x000f220000002600 */
[----:B0-----:R-:W-:Y:S01]  /*0100*/  ISETP.GE.AND P0, PT, R8, 0x1, PT ;  /* 0x000000010800780c */ /* 0x001fe20003f06270 */
[----:B---3--:R-:W-:Y:S01]  /*0110*/  USHF.L.U32 UR8, UR8, 0x5, URZ ;  /* 0x0000000508087899 */ /* 0x008fe200080006ff */
[----:B-1----:R-:W-:Y:S02]  /*0120*/  LOP3.LUT R27, R2, 0x7, RZ, 0xc0, !PT ;  /* 0x00000007021b7812 */ /* 0x002fe400078ec0ff */
[----:B------:R-:W-:Y:S01]  /*0130*/  SHF.R.U32.HI R26, RZ, 0x3, R2 ;  /* 0x00000003ff1a7819 */ /* 0x000fe20000011602 */
[----:B----4-:R-:W-:-:S08]  /*0140*/  USHF.L.U32 UR9, UR9, 0x5, URZ ;  /* 0x0000000509097899 */ /* 0x010fd000080006ff */
[----:B--2---:R-:W-:Y:S05]  /*0150*/  @!P0 BRA `(.L_x_0) ;  /* 0x00000014006c8947 */ /* 0x004fea0003800000 */
[----:B------:R-:W-:Y:S01]  /*0160*/  FADD R9, -R9, 1 ;  /* 0x3f80000009097421 */ /* 0x000fe20000000100 */
[----:B------:R-:W0:Y:S01]  /*0170*/  S2UR UR6, SR_CgaCtaId ;  /* 0x00000000000679c3 */ /* 0x000e220000008800 */
[----:B------:R-:W-:Y:S01]  /*0180*/  SHF.L.U32 R2, R2, 0x2, RZ ;  /* 0x0000000202027819 */ /* 0x000fe200000006ff */
[----:B------:R-:W-:Y:S01]  /*0190*/  UMOV UR4, 0x400 ;  /* 0x0000040000047882 */ /* 0x000fe20000000000 */
[----:B------:R-:W-:Y:S01]  /*01a0*/  FMUL R9, R9, 256 ;  /* 0x4380000009097820 */ /* 0x000fe20000400000 */
[----:B------:R-:W-:Y:S01]  /*01b0*/  IMAD.U32 R4, RZ, RZ, UR8 ;  /* 0x00000008ff047e24 */ /* 0x000fe2000f8e00ff */
[----:B------:R-:W-:Y:S01]  /*01c0*/  LOP3.LUT R2, R2, 0x1c, RZ, 0xc0, !PT ;  /* 0x0000001c02027812 */ /* 0x000fe200078ec0ff */
[----:B------:R-:W-:-:S03]  /*01d0*/  IMAD.MOV.U32 R24, RZ, RZ, RZ ;  /* 0x000000ffff187224 */ /* 0x000fc600078e00ff */
[----:B------:R-:W1:Y:S01]  /*01e0*/  F2I.TRUNC.NTZ R9, R9 ;  /* 0x0000000900097305 */ /* 0x000e62000020f100 */
[----:B------:R-:W-:-:S04]  /*01f0*/  IADD3 R2, P0, PT, R2, UR8, RZ ;  /* 0x0000000802027c10 */ /* 0x000fc8000ff1e0ff */
[----:B------:R-:W-:Y:S02]  /*0200*/  LEA.HI.X.SX32 R4, R4, RZ, 0x1, P0 ;  /* 0x000000ff04047211 */ /* 0x000fe400000f0eff */
[----:B-1----:R-:W-:Y:S01]  /*0210*/  R2UR UR13, R9 ;  /* 0x00000000090d72ca */ /* 0x002fe200000e0000 */
[----:B0-----:R-:W-:-:S12]  /*0220*/  ULEA UR4, UR6, UR4, 0x18 ;  /* 0x0000000406047291 */ /* 0x001fd8000f8ec0ff */
[----:B------:R-:W-:Y:S02]  /*0230*/  UIADD3 UR5, UPT, UPT, UR13, -0x1, URZ ;  /* 0xffffffff0d057890 */ /* 0x000fe4000fffe0ff */
[----:B------:R-:W-:Y:S02]  /*0240*/  ULEA UR10, UR13, UR4, 0x7 ;  /* 0x000000040d0a7291 */ /* 0x000fe4000f8e38ff */
[----:B------:R-:W-:Y:S01]  /*0250*/  ULEA.HI UR5, UR5, 0x1, URZ, 0x1d ;  /* 0x0000000105057891 */ /* 0x000fe2000f8fe8ff */
[----:B------:R-:W-:-:S03]  /*0260*/  UMOV UR4, URZ ;  /* 0x000000ff00047c82 */ /* 0x000fc60008000000 */
[----:B------:R-:W-:Y:S02]  /*0270*/  ULOP3.LUT UR16, UR5, 0x3, URZ, 0xc0, !UPT ;  /* 0x0000000305107892 */ /* 0x000fe4000f8ec0ff */
[----:B------:R-:W-:-:S03]  /*0280*/  ULOP3.LUT UR11, UR5, 0x3ffffffc, URZ, 0xc0, !UPT ;  /* 0x3ffffffc050b7892 */ /* 0x000fc6000f8ec0ff */
[----:B------:R-:W-:-:S09]  /*0290*/  UMOV UR5, URZ ;  /* 0x000000ff00057c82 */ /* 0x000fd20008000000 */
.L_x_10:
[----:B0-----:R-:W0:Y:S01]  /*02a0*/  LDCU UR22, c[0x0][0x3a4] ;  /* 0x00007480ff1677ac */ /* 0x001e220008000800 */
[----:B-1----:R-:W1:Y:S01]  /*02b0*/  LDCU UR12, c[0x0][0x3a8] ;  /* 0x00007500ff0c77ac */ /* 0x002e620008000800 */
[----:B------:R-:W-:Y:S02]  /*02c0*/  UISETP.GE.AND UP0, UPT, UR13, 0x1, UPT ;  /* 0x000000010d00788c */ /* 0x000fe4000bf06270 */
[----:B------:R-:W-:Y:S02]  /*02d0*/  UIADD3 UR5, UPT, UPT, UR5, 0x100, URZ ;  /* 0x0000010005057890 */ /* 0x000fe4000fffe0ff */
[----:B0-----:R-:W-:-:S04]  /*02e0*/  UIMAD UR6, UR4, UR22, URZ ;  /* 0x00000016040672a4 */ /* 0x001fc8000f8e02ff */
[----:B------:R-:W-:-:S04]  /*02f0*/  UIADD3 UR17, UP1, UPT, UR9, UR6, URZ ;  /* 0x0000000609117290 */ /* 0x000fc8000ff3e0ff */
[----:B------:R-:W-:Y:S02]  /*0300*/  ULEA.HI.X.SX32 UR7, UR6, URZ, 0x1, UP1 ;  /* 0x000000ff06077291 */ /* 0x000fe400088f0eff */
[----:B-1----:R-:W-:Y:S01]  /*0310*/  UISETP.GE.AND UP1, UPT, UR5, UR12, UPT ;  /* 0x0000000c0500728c */ /* 0x002fe2000bf26270 */
[----:B------:R-:W-:Y:S06]  /*0320*/  BAR.SYNC.DEFER_BLOCKING 0x0 ;  /* 0x0000000000007b1d */ /* 0x000fec0000010000 */
[----:B--2---:R-:W-:Y:S05]  /*0330*/  BRA.U !UP0, `(.L_x_1) ;  /* 0x0000000d08907547 */ /* 0x004fea000b800000 */
[----:B------:R-:W-:Y:S01]  /*0340*/  UISETP.GE.U32.AND UP2, UPT, UR13, 0x19, UPT ;  /* 0x000000190d00788c */ /* 0x000fe2000bf46070 */
[----:B------:R-:W-:-:S08]  /*0350*/  UMOV UR6, URZ ;  /* 0x000000ff00067c82 */ /* 0x000fd00008000000 */
[----:B------:R-:W-:Y:S05]  /*0360*/  BRA.U !UP2, `(.L_x_2) ;  /* 0x000000050a587547 */ /* 0x000fea000b800000 */
[----:B------:R-:W0:Y:S01]  /*0370*/  S2R R8, SR_TID.X ;  /* 0x0000000000087919 */ /* 0x000e220000002100 */
[----:B------:R-:W1:Y:S01]  /*0380*/  LDCU UR23, c[0x0][0x3a4] ;  /* 0x00007480ff1777ac */ /* 0x000e620008000800 */
[----:B------:R-:W-:Y:S01]  /*0390*/  MOV R9, 0x400 ;  /* 0x0000040000097802 */ /* 0x000fe20000000f00 */
[C---:B------:R-:W-:Y:S01]  /*03a0*/  VIADD R34, R26.reuse, 0x10 ;  /* 0x000000101a227836 */ /* 0x040fe20000000000 */
[----:B------:R-:W2:Y:S01]  /*03b0*/  S2R R10, SR_CgaCtaId ;  /* 0x00000000000a7919 */ /* 0x000ea20000008800 */
[----:B------:R-:W-:Y:S01]  /*03c0*/  UIADD3 UR11, UPT, UPT, UR13, -0x1, URZ ;  /* 0xffffffff0d0b7890 */ /* 0x000fe2000fffe0ff */
[C---:B------:R-:W-:Y:S01]  /*03d0*/  VIADD R23, R26.reuse, 0x8 ;  /* 0x000000081a177836 */ /* 0x040fe20000000000 */
[----:B------:R-:W3:Y:S01]  /*03e0*/  LDCU UR12, c[0x0][0x3a0] ;  /* 0x00007400ff0c77ac */ /* 0x000ee20008000800 */
[----:B------:R-:W-:Y:S01]  /*03f0*/  VIADD R35, R26, 0x18 ;  /* 0x000000181a237836 */ /* 0x000fe20000000000 */
[----:B------:R-:W-:Y:S01]  /*0400*/  ULEA.HI UR11, UR11, 0x1, URZ, 0x1d ;  /* 0x000000010b0b7891 */ /* 0x000fe2000f8fe8ff */
[----:B------:R-:W4:Y:S03]  /*0410*/  LDCU.64 UR18, c[0x0][0x390] ;  /* 0x00007200ff1277ac */ /* 0x000f260008000a00 */
[----:B------:R-:W-:Y:S01]  /*0420*/  ULOP3.LUT UR11, UR11, 0x3ffffffc, URZ, 0xc0, !UPT ;  /* 0x3ffffffc0b0b7892 */ /* 0x000fe2000f8ec0ff */
[----:B-1----:R-:W-:Y:S01]  /*0430*/  IMAD R34, R34, UR23, RZ ;  /* 0x0000001722227c24 */ /* 0x002fe2000f8e02ff */
[----:B------:R-:W1:Y:S01]  /*0440*/  LDCU.64 UR20, c[0x0][0x380] ;  /* 0x00007000ff1477ac */ /* 0x000e620008000a00 */
[----:B------:R-:W-:-:S02]  /*0450*/  IMAD R23, R23, UR23, RZ ;  /* 0x0000001717177c24 */ /* 0x000fc4000f8e02ff */
[----:B------:R-:W-:Y:S01]  /*0460*/  IMAD R35, R35, UR23, RZ ;  /* 0x0000001723237c24 */ /* 0x000fe2000f8e02ff */
[----:B------:R-:W-:Y:S01]  /*0470*/  UIADD3 UR6, UPT, UPT, -UR11, URZ, URZ ;  /* 0x000000ff0b067290 */ /* 0x000fe2000fffe1ff */
[----:B------:R-:W-:Y:S02]  /*0480*/  IMAD R36, R26, UR23, RZ ;  /* 0x000000171a247c24 */ /* 0x000fe4000f8e02ff */
[----:B0-----:R-:W-:Y:S01]  /*0490*/  IMAD.SHL.U32 R8, R8, 0x10, RZ ;  /* 0x0000001008087824 */ /* 0x001fe200078e00ff */
[----:B--2---:R-:W-:-:S04]  /*04a0*/  LEA R9, R10, R9, 0x18 ;  /* 0x000000090a097211 */ /* 0x004fc800078ec0ff */
[----:B------:R-:W-:-:S04]  /*04b0*/  LOP3.LUT R11, R8, 0x70, RZ, 0xe2, !PT ;  /* 0x00000070080b7812 */ /* 0x000fc800078ee2ff */
[----:B------:R-:W-:-:S04]  /*04c0*/  LEA R8, R26, R11, 0x7 ;  /* 0x0000000b1a087211 */ /* 0x000fc800078e38ff */
[----:B-1-34-:R-:W-:-:S07]  /*04d0*/  IADD3 R37, PT, PT, R8, 0x800, R9 ;  /* 0x0000080008257810 */ /* 0x01afce0007ffe009 */
.L_x_3:
[----:B------:R-:W-:-:S04]  /*04e0*/  IADD3 R8, P0, PT, R36, UR17, RZ ;  /* 0x0000001124087c10 */ /* 0x000fc8000ff1e0ff */
[----:B------:R-:W-:Y:S02]  /*04f0*/  LEA.HI.X.SX32 R9, R36, UR7, 0x1, P0 ;  /* 0x0000000724097c11 */ /* 0x000fe400080f0eff */
[----:B------:R-:W-:-:S04]  /*0500*/  LEA R12, P0, R8, UR18, 0x2 ;  /* 0x00000012080c7c11 */ /* 0x000fc8000f8010ff */
[----:B------:R-:W-:-:S05]  /*0510*/  LEA.HI.X R13, R8, UR19, R9, 0x2, P0 ;  /* 0x00000013080d7c11 */ /* 0x000fca00080f1409 */
[----:B------:R-:W2:Y:S01]  /*0520*/  LDG.E R12, desc[UR14][R12.64] ;  /* 0x0000000e0c0c7981 */ /* 0x000ea2000c1e1900 */
[----:B------:R-:W-:-:S04]  /*0530*/  IADD3 R10, P1, PT, R23, UR17, RZ ;  /* 0x00000011170a7c10 */ /* 0x000fc8000ff3e0ff */
[----:B------:R-:W-:Y:S02]  /*0540*/  LEA.HI.X.SX32 R11, R23, UR7, 0x1, P1 ;  /* 0x00000007170b7c11 */ /* 0x000fe400088f0eff */
[----:B------:R-:W-:-:S04]  /*0550*/  LEA R16, P1, R10, UR18, 0x2 ;  /* 0x000000120a107c11 */ /* 0x000fc8000f8210ff */
[----:B------:R-:W-:Y:S02]  /*0560*/  LEA.HI.X R17, R10, UR19, R11, 0x2, P1 ;  /* 0x000000130a117c11 */ /* 0x000fe400088f140b */
[----:B------:R-:W-:-:S03]  /*0570*/  IADD3 R15, P1, PT, R35, UR17, RZ ;  /* 0x00000011230f7c10 */ /* 0x000fc6000ff3e0ff */
[----:B------:R-:W3:Y:S01]  /*0580*/  LDG.E R16, desc[UR14][R16.64] ;  /* 0x0000000e10107981 */ /* 0x000ee2000c1e1900 */
[----:B------:R-:W-:Y:S01]  /*0590*/  LEA.HI.X.SX32 R18, R35, UR7, 0x1, P1 ;  /* 0x0000000723127c11 */ /* 0x000fe200088f0eff */
[----:B--2---:R-:W-:-:S05]  /*05a0*/  IMAD R9, R12, UR12, RZ ;  /* 0x0000000c0c097c24 */ /* 0x004fca000f8e02ff */
[----:B------:R-:W-:-:S04]  /*05b0*/  IADD3 R14, P0, PT, R9, R2, RZ ;  /* 0x00000002090e7210 */ /* 0x000fc80007f1e0ff */
[----:B------:R-:W-:Y:S02]  /*05c0*/  LEA.HI.X.SX32 R9, R9, R4, 0x1, P0 ;  /* 0x0000000409097211 */ /* 0x000fe400000f0eff */
[----:B------:R-:W-:-:S04]  /*05d0*/  LEA R8, P0, R14, UR20, 0x2 ;  /* 0x000000140e087c11 */ /* 0x000fc8000f8010ff */
[----:B------:R-:W-:Y:S02]  /*05e0*/  LEA.HI.X R9, R14, UR21, R9, 0x2, P0 ;  /* 0x000000150e097c11 */ /* 0x000fe400080f1409 */
[----:B------:R-:W-:-:S04]  /*05f0*/  IADD3 R13, P0, PT, R34, UR17, RZ ;  /* 0x00000011220d7c10 */ /* 0x000fc8000ff1e0ff */
[----:B------:R-:W-:Y:S01]  /*0600*/  LEA.HI.X.SX32 R14, R34, UR7, 0x1, P0 ;  /* 0x00000007220e7c11 */ /* 0x000fe200080f0eff */
[----:B------:R-:W2:Y:S01]  /*0610*/  LDG.E.128 R8, desc[UR14][R8.64] ;  /* 0x0000000e08087981 */ /* 0x000ea2000c1e1d00 */
[----:B------:R-:W-:-:S04]  /*0620*/  LEA R12, P0, R13, UR18, 0x2 ;  /* 0x000000120d0c7c11 */ /* 0x000fc8000f8010ff */
[----:B------:R-:W-:Y:S02]  /*0630*/  LEA.HI.X R13, R13, UR19, R14, 0x2, P0 ;  /* 0x000000130d0d7c11 */ /* 0x000fe400080f140e */
[----:B------:R-:W-:-:S03]  /*0640*/  LEA R14, P1, R15, UR18, 0x2 ;  /* 0x000000120f0e7c11 */ /* 0x000fc6000f8210ff */
[----:B------:R-:W4:Y:S01]  /*0650*/  LDG.E R12, desc[UR14][R12.64] ;  /* 0x0000000e0c0c7981 */ /* 0x000f22000c1e1900 */
[----:B------:R-:W-:-:S05]  /*0660*/  LEA.HI.X R15, R15, UR19, R18, 0x2, P1 ;  /* 0x000000130f0f7c11 */ /* 0x000fca00088f1412 */
[----:B------:R-:W5:Y:S01]  /*0670*/  LDG.E R14, desc[UR14][R14.64] ;  /* 0x0000000e0e0e7981 */ /* 0x000f62000c1e1900 */
[----:B---3--:R-:W-:-:S05]  /*0680*/  IMAD R19, R16, UR12, RZ ;  /* 0x0000000c10137c24 */ /* 0x008fca000f8e02ff */
[----:B------:R-:W-:-:S04]  /*0690*/  IADD3 R17, P0, PT, R19, R2, RZ ;  /* 0x0000000213117210 */ /* 0x000fc80007f1e0ff */
[----:B------:R-:W-:Y:S02]  /*06a0*/  LEA.HI.X.SX32 R18, R19, R4, 0x1, P0 ;  /* 0x0000000413127211 */ /* 0x000fe400000f0eff */
[----:B------:R-:W-:-:S04]  /*06b0*/  LEA R16, P0, R17, UR20, 0x2 ;  /* 0x0000001411107c11 */ /* 0x000fc8000f8010ff */
[----:B------:R-:W-:-:S06]  /*06c0*/  LEA.HI.X R17, R17, UR21, R18, 0x2, P0 ;  /* 0x0000001511117c11 */ /* 0x000fcc00080f1412 */
[----:B------:R-:W3:Y:S04]  /*06d0*/  LDG.E.128 R16, desc[UR14][R16.64] ;  /* 0x0000000e10107981 */ /* 0x000ee8000c1e1d00 */
[----:B--2---:R4:W-:Y:S02]  /*06e0*/  STS.128 [R37+-0x800], R8 ;  /* 0xfff8000825007388 */ /* 0x0049e40000000c00 */
[----:B----4-:R-:W-:Y:S02]  /*06f0*/  IMAD R9, R12, UR12, RZ ;  /* 0x0000000c0c097c24 */ /* 0x010fe4000f8e02ff */
[----:B-----5:R-:W-:-:S03]  /*0700*/  IMAD R11, R14, UR12, RZ ;  /* 0x0000000c0e0b7c24 */ /* 0x020fc6000f8e02ff */
[-C--:B------:R-:W-:Y:S02]  /*0710*/  IADD3 R13, P0, PT, R9, R2.reuse, RZ ;  /* 0x00000002090d7210 */ /* 0x080fe40007f1e0ff */
[----:B------:R-:W-:Y:S02]  /*0720*/  IADD3 R10, P1, PT, R11, R2, RZ ;  /* 0x000000020b0a7210 */ /* 0x000fe40007f3e0ff */
[-C--:B------:R-:W-:Y:S02]  /*0730*/  LEA.HI.X.SX32 R9, R9, R4.reuse, 0x1, P0 ;  /* 0x0000000409097211 */ /* 0x080fe400000f0eff */
[----:B------:R-:W-:Y:S02]  /*0740*/  LEA R8, P0, R13, UR20, 0x2 ;  /* 0x000000140d087c11 */ /* 0x000fe4000f8010ff */
[----:B------:R-:W-:Y:S02]  /*0750*/  LEA.HI.X.SX32 R11, R11, R4, 0x1, P1 ;  /* 0x000000040b0b7211 */ /* 0x000fe400008f0eff */
[----:B------:R-:W-:-:S02]  /*0760*/  LEA R12, P1, R10, UR20, 0x2 ;  /* 0x000000140a0c7c11 */ /* 0x000fc4000f8210ff */
[----:B------:R-:W-:Y:S02]  /*0770*/  LEA.HI.X R9, R13, UR21, R9, 0x2, P0 ;  /* 0x000000150d097c11 */ /* 0x000fe400080f1409 */
[----:B------:R-:W-:-:S04]  /*0780*/  LEA.HI.X R13, R10, UR21, R11, 0x2, P1 ;  /* 0x000000150a0d7c11 */ /* 0x000fc800088f140b */
[----:B------:R-:W2:Y:S04]  /*0790*/  LDG.E.128 R8, desc[UR14][R8.64] ;  /* 0x0000000e08087981 */ /* 0x000ea8000c1e1d00 */
[----:B------:R-:W4:Y:S01]  /*07a0*/  LDG.E.128 R12, desc[UR14][R12.64] ;  /* 0x0000000e0c0c7981 */ /* 0x000f22000c1e1d00 */
[----:B------:R-:W-:-:S04]  /*07b0*/  UIADD3 UR6, UPT, UPT, UR6, 0x4, URZ ;  /* 0x0000000406067890 */ /* 0x000fc8000fffe0ff */
[----:B------:R-:W-:Y:S01]  /*07c0*/  UISETP.NE.AND UP3, UPT, UR6, URZ, UPT ;  /* 0x000000ff0600728c */ /* 0x000fe2000bf65270 */
[----:B---3--:R0:W-:Y:S02]  /*07d0*/  STS.128 [R37+-0x400], R16 ;  /* 0xfffc001025007388 */ /* 0x0081e40000000c00 */
[----:B0-----:R-:W-:Y:S02]  /*07e0*/  IMAD.U32 R16, RZ, RZ, UR22 ;  /* 0x00000016ff107e24 */ /* 0x001fe4000f8e00ff */
[----:B------:R-:W-:Y:S02]  /*07f0*/  IMAD.U32 R17, RZ, RZ, UR22 ;  /* 0x00000016ff117e24 */ /* 0x000fe4000f8e00ff */
[----:B------:R-:W-:Y:S01]  /*0800*/  IMAD.U32 R19, RZ, RZ, UR22 ;  /* 0x00000016ff137e24 */ /* 0x000fe2000f8e00ff */
[C---:B------:R-:W-:Y:S01]  /*0810*/  LEA R23, R16.reuse, R23, 0x5 ;  /* 0x0000001710177211 */ /* 0x040fe200078e28ff */
[----:B------:R-:W-:Y:S01]  /*0820*/  IMAD R34, R17, 0x20, R34 ;  /* 0x0000002011227824 */ /* 0x000fe200078e0222 */
[----:B------:R-:W-:Y:S01]  /*0830*/  LEA R35, R16, R35, 0x5 ;  /* 0x0000002310237211 */ /* 0x000fe200078e28ff */
[----:B------:R-:W-:Y:S01]  /*0840*/  IMAD R36, R19, 0x20, R36 ;  /* 0x0000002013247824 */ /* 0x000fe200078e0224 */
[----:B--2---:R-:W-:Y:S04]  /*0850*/  STS.128 [R37], R8 ;  /* 0x0000000825007388 */ /* 0x004fe80000000c00 */
[----:B----4-:R0:W-:Y:S02]  /*0860*/  STS.128 [R37+0x400], R12 ;  /* 0x0004000c25007388 */ /* 0x0101e40000000c00 */
[----:B0-----:R-:W-:Y:S01]  /*0870*/  VIADD R37, R37, 0x1000 ;  /* 0x0000100025257836 */ /* 0x001fe20000000000 */
[----:B------:R-:W-:Y:S06]  /*0880*/  BRA.U UP3, `(.L_x_3) ;  /* 0xfffffffd03147547 */ /* 0x000fec000b83ffff */
[----:B------:R-:W-:-:S04]  /*0890*/  UIADD3 UR6, UPT, UPT, UR13, -0x1, URZ ;  /* 0xffffffff0d067890 */ /* 0x000fc8000fffe0ff */
[----:B------:R-:W-:-:S04]  /*08a0*/  ULEA.HI UR6, UR6, 0x1, URZ, 0x1d ;  /* 0x0000000106067891 */ /* 0x000fc8000f8fe8ff */
[----:B------:R-:W-:-:S04]  /*08b0*/  USHF.L.U32 UR6, UR6, 0x3, URZ ;  /* 0x0000000306067899 */ /* 0x000fc800080006ff */
[----:B------:R-:W-:-:S12]  /*08c0*/  ULOP3.LUT UR6, UR6, 0xffffffe0, URZ, 0xc0, !UPT ;  /* 0xffffffe006067892 */ /* 0x000fd8000f8ec0ff */
.L_x_2:
[----:B------:R-:W-:-:S09]  /*08d0*/  UISETP.NE.AND UP3, UPT, UR16, URZ, UPT ;  /* 0x000000ff1000728c */ /* 0x000fd2000bf65270 */
[----:B------:R-:W-:Y:S05]  /*08e0*/  BRA.U !UP3, `(.L_x_4) ;  /* 0x000000010be47547 */ /* 0x000fea000b800000 */
[----:B------:R-:W0:Y:S01]  /*08f0*/  LDCU.64 UR18, c[0x0][0x390] ;  /* 0x00007200ff1277ac */ /* 0x000e220008000a00 */
[----:B------:R-:W-:Y:S01]  /*0900*/  VIADD R14, R26, UR6 ;  /* 0x000000061a0e7c36 */ /* 0x000fe20008000000 */
[----:B------:R-:W1:Y:S03]  /*0910*/  LDCU UR20, c[0x0][0x3a0] ;  /* 0x00007400ff1477ac */ /* 0x000e660008000800 */
[----:B------:R-:W-:Y:S01]  /*0920*/  IMAD R8, R14, UR22, RZ ;  /* 0x000000160e087c24 */ /* 0x000fe2000f8e02ff */
[----:B------:R-:W2:Y:S04]  /*0930*/  LDCU.64 UR24, c[0x0][0x380] ;  /* 0x00007000ff1877ac */ /* 0x000ea80008000a00 */
[----:B------:R-:W-:-:S04]  /*0940*/  IADD3 R9, P0, PT, R8, UR17, RZ ;  /* 0x0000001108097c10 */ /* 0x000fc8000ff1e0ff */
[----:B------:R-:W-:Y:S02]  /*0950*/  LEA.HI.X.SX32 R8, R8, UR7, 0x1, P0 ;  /* 0x0000000708087c11 */ /* 0x000fe400080f0eff */
[----:B0-----:R-:W-:-:S04]  /*0960*/  LEA R12, P0, R9, UR18, 0x2 ;  /* 0x00000012090c7c11 */ /* 0x001fc8000f8010ff */
[----:B------:R-:W-:-:S05]  /*0970*/  LEA.HI.X R13, R9, UR19, R8, 0x2, P0 ;  /* 0x00000013090d7c11 */ /* 0x000fca00080f1408 */
[----:B------:R-:W1:Y:S01]  /*0980*/  LDG.E R12, desc[UR14][R12.64] ;  /* 0x0000000e0c0c7981 */ /* 0x000e62000c1e1900 */
[----:B------:R-:W0:Y:S01]  /*0990*/  S2R R15, SR_TID.X ;  /* 0x00000000000f7919 */ /* 0x000e220000002100 */
[----:B------:R-:W3:Y:S01]  /*09a0*/  S2UR UR12, SR_CgaCtaId ;  /* 0x00000000000c79c3 */ /* 0x000ee20000008800 */
[----:B-1----:R-:W-:-:S05]  /*09b0*/  IMAD R9, R12, UR20, RZ ;  /* 0x000000140c097c24 */ /* 0x002fca000f8e02ff */
[----:B------:R-:W-:-:S04]  /*09c0*/  IADD3 R10, P0, PT, R9, R2, RZ ;  /* 0x00000002090a7210 */ /* 0x000fc80007f1e0ff */
[----:B------:R-:W-:Y:S02]  /*09d0*/  LEA.HI.X.SX32 R9, R9, R4, 0x1, P0 ;  /* 0x0000000409097211 */ /* 0x000fe400000f0eff */
[----:B--2---:R-:W-:-:S04]  /*09e0*/  LEA R8, P0, R10, UR24, 0x2 ;  /* 0x000000180a087c11 */ /* 0x004fc8000f8010ff */
[----:B------:R-:W-:-:S06]  /*09f0*/  LEA.HI.X R9, R10, UR25, R9, 0x2, P0 ;  /* 0x000000190a097c11 */ /* 0x000fcc00080f1409 */
[----:B------:R-:W2:Y:S01]  /*0a00*/  LDG.E.128 R8, desc[UR14][R8.64] ;  /* 0x0000000e08087981 */ /* 0x000ea2000c1e1d00 */
[----:B0-----:R-:W-:Y:S01]  /*0a10*/  SHF.L.U32 R15, R15, 0x2, RZ ;  /* 0x000000020f0f7819 */ /* 0x001fe200000006ff */
[----:B------:R-:W-:Y:S01]  /*0a20*/  UMOV UR6, 0x400 ;  /* 0x0000040000067882 */ /* 0x000fe20000000000 */
[----:B------:R-:W-:Y:S02]  /*0a30*/  UISETP.NE.AND UP4, UPT, UR16, 0x1, UPT ;  /* 0x000000011000788c */ /* 0x000fe4000bf85270 */
[----:B------:R-:W-:Y:S01]  /*0a40*/  LOP3.LUT R15, R15, 0x1c, RZ, 0xc0, !PT ;  /* 0x0000001c0f0f7812 */ /* 0x000fe200078ec0ff */
[----:B---3--:R-:W-:-:S04]  /*0a50*/  ULEA UR6, UR12, UR6, 0x18 ;  /* 0x000000060c067291 */ /* 0x008fc8000f8ec0ff */
[----:B------:R-:W-:-:S05]  /*0a60*/  IMAD R16, R14, 0x20, R15 ;  /* 0x000000200e107824 */ /* 0x000fca00078e020f */
[----:B------:R-:W-:-:S05]  /*0a70*/  LEA R16, R16, UR6, 0x2 ;  /* 0x0000000610107c11 */ /* 0x000fca000f8e10ff */
[----:B--2---:R0:W-:Y:S01]  /*0a80*/  STS.128 [R16], R8 ;  /* 0x0000000810007388 */ /* 0x0041e20000000c00 */
[----:B------:R-:W-:Y:S05]  /*0a90*/  BRA.U !UP4, `(.L_x_4) ;  /* 0x000000010c787547 */ /* 0x000fea000b800000 */
[----:B------:R-:W-:Y:S01]  /*0aa0*/  UISETP.NE.AND UP4, UPT, UR16, 0x2, UPT ;  /* 0x000000021000788c */ /* 0x000fe2000bf85270 */
[----:B0-----:R-:W-:-:S04]  /*0ab0*/  VIADD R8, R14, 0x8 ;  /* 0x000000080e087836 */ /* 0x001fc80000000000 */
[----:B------:R-:W-:Y:S01]  /*0ac0*/  IMAD R8, R8, UR22, RZ ;  /* 0x0000001608087c24 */ /* 0x000fe2000f8e02ff */
[----:B------:R-:W-:-:S04]  /*0ad0*/  PLOP3.LUT P0, PT, PT, PT, UP4, 0x80, 0x8 ;  /* 0x000000000008781c */ /* 0x000fc80003f0f048 */
[----:B------:R-:W-:-:S04]  /*0ae0*/  IADD3 R12, P2, PT, R8, UR17, RZ ;  /* 0x00000011080c7c10 */ /* 0x000fc8000ff5e0ff */
[----:B------:R-:W-:-:S05]  /*0af0*/  LEA.HI.X.SX32 R13, R8, UR7, 0x1, P2 ;  /* 0x00000007080d7c11 */ /* 0x000fca00090f0eff */
[----:B------:R-:W-:-:S04]  /*0b00*/  @P0 VIADD R14, R14, 0x10 ;  /* 0x000000100e0e0836 */ /* 0x000fc80000000000 */
[----:B------:R-:W-:Y:S01]  /*0b10*/  @P0 IMAD R9, R14, UR22, RZ ;  /* 0x000000160e090c24 */ /* 0x000fe2000f8e02ff */
[----:B------:R-:W-:-:S04]  /*0b20*/  LEA R14, P2, R12, UR18, 0x2 ;  /* 0x000000120c0e7c11 */ /* 0x000fc8000f8410ff */
[C---:B------:R-:W-:Y:S02]  /*0b30*/  @P0 IADD3 R11, P1, PT, R9.reuse, UR17, RZ ;  /* 0x00000011090b0c10 */ /* 0x040fe4000ff3e0ff */
[----:B------:R-:W-:Y:S02]  /*0b40*/  LEA.HI.X R15, R12, UR19, R13, 0x2, P2 ;  /* 0x000000130c0f7c11 */ /* 0x000fe400090f140d */
[----:B------:R-:W-:Y:S02]  /*0b50*/  @P0 LEA.HI.X.SX32 R8, R9, UR7, 0x1, P1 ;  /* 0x0000000709080c11 */ /* 0x000fe400088f0eff */
[C---:B------:R-:W-:Y:S01]  /*0b60*/  @P0 LEA R10, P1, R11.reuse, UR18, 0x2 ;  /* 0x000000120b0a0c11 */ /* 0x040fe2000f8210ff */
[----:B------:R-:W2:Y:S03]  /*0b70*/  LDG.E R14, desc[UR14][R14.64] ;  /* 0x0000000e0e0e7981 */ /* 0x000ea6000c1e1900 */
[----:B------:R-:W-:-:S05]  /*0b80*/  @P0 LEA.HI.X R11, R11, UR19, R8, 0x2, P1 ;  /* 0x000000130b0b0c11 */ /* 0x000fca00088f1408 */
[----:B------:R-:W3:Y:S01]  /*0b90*/  @P0 LDG.E R10, desc[UR14][R10.64] ;  /* 0x0000000e0a0a0981 */ /* 0x000ee2000c1e1900 */
[----:B--2---:R-:W-:Y:S02]  /*0ba0*/  IMAD R9, R14, UR20, RZ ;  /* 0x000000140e097c24 */ /* 0x004fe4000f8e02ff */
[----:B---3--:R-:W-:-:S03]  /*0bb0*/  @P0 IMAD R13, R10, UR20, RZ ;  /* 0x000000140a0d0c24 */ /* 0x008fc6000f8e02ff */
[-C--:B------:R-:W-:Y:S02]  /*0bc0*/  IADD3 R19, P2, PT, R9, R2.reuse, RZ ;  /* 0x0000000209137210 */ /* 0x080fe40007f5e0ff */
[----:B------:R-:W-:Y:S02]  /*0bd0*/  @P0 IADD3 R17, P1, PT, R13, R2, RZ ;  /* 0x000000020d110210 */ /* 0x000fe40007f3e0ff */
[-C--:B------:R-:W-:Y:S02]  /*0be0*/  LEA.HI.X.SX32 R34, R9, R4.reuse, 0x1, P2 ;  /* 0x0000000409227211 */ /* 0x080fe400010f0eff */
[----:B------:R-:W-:Y:S02]  /*0bf0*/  @P0 LEA.HI.X.SX32 R18, R13, R4, 0x1, P1 ;  /* 0x000000040d120211 */ /* 0x000fe400008f0eff */
[----:B------:R-:W-:Y:S02]  /*0c00*/  LEA R8, P2, R19, UR24, 0x2 ;  /* 0x0000001813087c11 */ /* 0x000fe4000f8410ff */
[----:B------:R-:W-:-:S02]  /*0c10*/  @P0 LEA R12, P1, R17, UR24, 0x2 ;  /* 0x00000018110c0c11 */ /* 0x000fc4000f8210ff */
[----:B------:R-:W-:Y:S02]  /*0c20*/  LEA.HI.X R9, R19, UR25, R34, 0x2, P2 ;  /* 0x0000001913097c11 */ /* 0x000fe400090f1422 */
[----:B------:R-:W-:-:S04]  /*0c30*/  @P0 LEA.HI.X R13, R17, UR25, R18, 0x2, P1 ;  /* 0x00000019110d0c11 */ /* 0x000fc800088f1412 */
[----:B------:R-:W2:Y:S04]  /*0c40*/  LDG.E.128 R8, desc[UR14][R8.64] ;  /* 0x0000000e08087981 */ /* 0x000ea8000c1e1d00 */
[----:B------:R-:W3:Y:S04]  /*0c50*/  @P0 LDG.E.128 R12, desc[UR14][R12.64] ;  /* 0x0000000e0c0c0981 */ /* 0x000ee8000c1e1d00 */
[----:B--2---:R1:W-:Y:S04]  /*0c60*/  STS.128 [R16+0x400], R8 ;  /* 0x0004000810007388 */ /* 0x0043e80000000c00 */
[----:B---3--:R1:W-:Y:S02]  /*0c70*/  @P0 STS.128 [R16+0x800], R12 ;  /* 0x0008000c10000388 */ /* 0x0083e40000000c00 */
.L_x_4:
[----:B01----:R-:W0:Y:S01]  /*0c80*/  S2R R8, SR_TID.X ;  /* 0x0000000000087919 */ /* 0x003e220000002100 */
[----:B------:R-:W-:Y:S01]  /*0c90*/  UMOV UR6, URZ ;  /* 0x000000ff00067c82 */ /* 0x000fe20008000000 */
[----:B0-----:R-:W-:-:S04]  /*0ca0*/  SHF.L.U32 R8, R8, 0x2, RZ ;  /* 0x0000000208087819 */ /* 0x001fc800000006ff */
[----:B------:R-:W-:-:S04]  /*0cb0*/  LOP3.LUT R23, R8, 0x1c, RZ, 0xc0, !PT ;  /* 0x0000001c08177812 */ /* 0x000fc800078ec0ff */
[----:B------:R-:W-:-:S05]  /*0cc0*/  IADD3 R35, P0, PT, R23, UR17, RZ ;  /* 0x0000001117237c10 */ /* 0x000fca000ff1e0ff */
[----:B------:R-:W-:Y:S01]  /*0cd0*/  IMAD.X R34, RZ, RZ, UR7, P0 ;  /* 0x00000007ff227e24 */ /* 0x000fe200080e06ff */
[----:B------:R-:W-:Y:S07]  /*0ce0*/  BRA.U !UP2, `(.L_x_5) ;  /* 0x000000010aa47547 */ /* 0x000fee000b800000 */
[----:B------:R-:W0:Y:S01]  /*0cf0*/  LDCU.64 UR18, c[0x0][0x388] ;  /* 0x00007100ff1277ac */ /* 0x000e220008000a00 */
[----:B------:R-:W-:Y:S01]  /*0d00*/  UMOV UR6, URZ ;  /* 0x000000ff00067c82 */ /* 0x000fe20008000000 */
[----:B------:R-:W-:-:S05]  /*0d10*/  UMOV UR7, URZ ;  /* 0x000000ff00077c82 */ /* 0x000fca0008000000 */
.L_x_6:
[----:B-1----:R-:W-:-:S04]  /*0d20*/  VIADD R12, R26, UR6 ;  /* 0x000000061a0c7c36 */ /* 0x002fc80008000000 */
[----:B------:R-:W-:-:S05]  /*0d30*/  IMAD R8, R12, UR22, RZ ;  /* 0x000000160c087c24 */ /* 0x000fca000f8e02ff */
[----:B------:R-:W-:-:S04]  /*0d40*/  IADD3 R9, P0, PT, R8, R35, RZ ;  /* 0x0000002308097210 */ /* 0x000fc80007f1e0ff */
[----:B------:R-:W-:Y:S02]  /*0d50*/  LEA.HI.X.SX32 R10, R8, R34, 0x1, P0 ;  /* 0x00000022080a7211 */ /* 0x000fe400000f0eff */
[----:B0-----:R-:W-:-:S04]  /*0d60*/  LEA R8, P0, R9, UR18, 0x2 ;  /* 0x0000001209087c11 */ /* 0x001fc8000f8010ff */
[----:B------:R-:W-:-:S06]  /*0d70*/  LEA.HI.X R9, R9, UR19, R10, 0x2, P0 ;  /* 0x0000001309097c11 */ /* 0x000fcc00080f140a */
[----:B------:R-:W2:Y:S01]  /*0d80*/  LDG.E.128 R8, desc[UR14][R8.64] ;  /* 0x0000000e08087981 */ /* 0x000ea2000c1e1d00 */
[C---:B------:R-:W-:Y:S01]  /*0d90*/  IADD3 R13, PT, PT, R12.reuse, 0x8, RZ ;  /* 0x000000080c0d7810 */ /* 0x040fe20007ffe0ff */
[C---:B------:R-:W-:Y:S02]  /*0da0*/  VIADD R14, R12.reuse, 0x10 ;  /* 0x000000100c0e7836 */ /* 0x040fe40000000000 */
[C---:B------:R-:W-:Y:S02]  /*0db0*/  VIADD R15, R12.reuse, 0x18 ;  /* 0x000000180c0f7836 */ /* 0x040fe40000000000 */
[----:B------:R-:W-:Y:S02]  /*0dc0*/  IMAD R13, R13, UR22, RZ ;  /* 0x000000160d0d7c24 */ /* 0x000fe4000f8e02ff */
[----:B------:R-:W-:Y:S02]  /*0dd0*/  IMAD R36, R12, 0x20, R23 ;  /* 0x000000200c247824 */ /* 0x000fe400078e0217 */
[----:B------:R-:W-:Y:S01]  /*0de0*/  IMAD R12, R14, UR22, RZ ;  /* 0x000000160e0c7c24 */ /* 0x000fe2000f8e02ff */
[----:B------:R-:W-:Y:S01]  /*0df0*/  IADD3 R18, P0, PT, R13, R35, RZ ;  /* 0x000000230d127210 */ /* 0x000fe20007f1e0ff */
[----:B------:R-:W-:Y:S01]  /*0e00*/  IMAD R16, R15, UR22, RZ ;  /* 0x000000160f107c24 */ /* 0x000fe2000f8e02ff */
[----:B------:R-:W-:-:S02]  /*0e10*/  LEA R36, R36, UR10, 0x2 ;  /* 0x0000000a24247c11 */ /* 0x000fc4000f8e10ff */
[-C--:B------:R-:W-:Y:S02]  /*0e20*/  LEA.HI.X.SX32 R15, R13, R34.reuse, 0x1, P0 ;  /* 0x000000220d0f7211 */ /* 0x080fe400000f0eff */
[----:B------:R-:W-:Y:S02]  /*0e30*/  LEA R14, P0, R18, UR18, 0x2 ;  /* 0x00000012120e7c11 */ /* 0x000fe4000f8010ff */
[-C--:B------:R-:W-:Y:S02]  /*0e40*/  IADD3 R13, P1, PT, R12, R35.reuse, RZ ;  /* 0x000000230c0d7210 */ /* 0x080fe40007f3e0ff */
[----:B------:R-:W-:Y:S02]  /*0e50*/  IADD3 R17, P2, PT, R16, R35, RZ ;  /* 0x0000002310117210 */ /* 0x000fe40007f5e0ff */
[----:B------:R-:W-:Y:S02]  /*0e60*/  LEA.HI.X R15, R18, UR19, R15, 0x2, P0 ;  /* 0x00000013120f7c11 */ /* 0x000fe400080f140f */
[----:B------:R-:W-:-:S02]  /*0e70*/  LEA.HI.X.SX32 R19, R12, R34, 0x1, P1 ;  /* 0x000000220c137211 */ /* 0x000fc400008f0eff */
[----:B------:R-:W-:Y:S02]  /*0e80*/  LEA.HI.X.SX32 R18, R16, R34, 0x1, P2 ;  /* 0x0000002210127211 */ /* 0x000fe400010f0eff */
[----:B------:R-:W-:Y:S02]  /*0e90*/  LEA R12, P0, R13, UR18, 0x2 ;  /* 0x000000120d0c7c11 */ /* 0x000fe4000f8010ff */
[----:B------:R-:W-:Y:S02]  /*0ea0*/  LEA R16, P1, R17, UR18, 0x2 ;  /* 0x0000001211107c11 */ /* 0x000fe4000f8210ff */
[----:B------:R-:W-:Y:S02]  /*0eb0*/  LEA.HI.X R13, R13, UR19, R19, 0x2, P0 ;  /* 0x000000130d0d7c11 */ /* 0x000fe400080f1413 */
[----:B------:R-:W-:-:S06]  /*0ec0*/  LEA.HI.X R17, R17, UR19, R18, 0x2, P1 ;  /* 0x0000001311117c11 */ /* 0x000fcc00088f1412 */
[----:B------:R-:W3:Y:S04]  /*0ed0*/  LDG.E.128 R16, desc[UR14][R16.64] ;  /* 0x0000000e10107981 */ /* 0x000ee8000c1e1d00 */
[----:B--2---:R0:W-:Y:S04]  /*0ee0*/  STS.128 [R36], R8 ;  /* 0x0000000824007388 */ /* 0x0041e80000000c00 */
[----:B0-----:R-:W2:Y:S04]  /*0ef0*/  LDG.E.128 R8, desc[UR14][R14.64] ;  /* 0x0000000e0e087981 */ /* 0x001ea8000c1e1d00 */
[----:B------:R-:W4:Y:S01]  /*0f00*/  LDG.E.128 R12, desc[UR14][R12.64] ;  /* 0x0000000e0c0c7981 */ /* 0x000f22000c1e1d00 */
[----:B------:R-:W-:-:S04]  /*0f10*/  UIADD3 UR7, UPT, UPT, UR7, 0x4, URZ ;  /* 0x0000000407077890 */ /* 0x000fc8000fffe0ff */
[----:B------:R-:W-:Y:S01]  /*0f20*/  UISETP.NE.AND UP2, UPT, UR7, UR11, UPT ;  /* 0x0000000b0700728c */ /* 0x000fe2000bf45270 */
[----:B---3--:R1:W-:Y:S01]  /*0f30*/  STS.128 [R36+0xc00], R16 ;  /* 0x000c001024007388 */ /* 0x0083e20000000c00 */
[----:B------:R-:W-:-:S03]  /*0f40*/  UIADD3 UR6, UPT, UPT, UR6, 0x20, URZ ;  /* 0x0000002006067890 */ /* 0x000fc6000fffe0ff */
[----:B--2---:R1:W-:Y:S04]  /*0f50*/  STS.128 [R36+0x400], R8 ;  /* 0x0004000824007388 */ /* 0x0043e80000000c00 */
[----:B----4-:R1:W-:Y:S01]  /*0f60*/  STS.128 [R36+0x800], R12 ;  /* 0x0008000c24007388 */ /* 0x0103e20000000c00 */
[----:B------:R-:W-:Y:S05]  /*0f70*/  BRA.U UP2, `(.L_x_6) ;  /* 0xfffffffd02687547 */ /* 0x000fea000b83ffff */
.L_x_5:
[----:B------:R-:W-:Y:S05]  /*0f80*/  BRA.U !UP3, `(.L_x_1) ;  /* 0x000000010b7c7547 */ /* 0x000fea000b800000 */
[----:B------:R-:W0:Y:S01]  /*0f90*/  LDCU.64 UR18, c[0x0][0x388] ;  /* 0x00007100ff1277ac */ /* 0x000e220008000a00 */
[----:B-1----:R-:W-:-:S04]  /*0fa0*/  VIADD R12, R26, UR6 ;  /* 0x000000061a0c7c36 */ /* 0x002fc80008000000 */
[----:B------:R-:W-:-:S05]  /*0fb0*/  IMAD R8, R12, UR22, RZ ;  /* 0x000000160c087c24 */ /* 0x000fca000f8e02ff */
[----:B------:R-:W-:-:S04]  /*0fc0*/  IADD3 R9, P0, PT, R8, R35, RZ ;  /* 0x0000002308097210 */ /* 0x000fc80007f1e0ff */
[----:B------:R-:W-:Y:S02]  /*0fd0*/  LEA.HI.X.SX32 R10, R8, R34, 0x1, P0 ;  /* 0x00000022080a7211 */ /* 0x000fe400000f0eff */
[----:B0-----:R-:W-:-:S04]  /*0fe0*/  LEA R8, P0, R9, UR18, 0x2 ;  /* 0x0000001209087c11 */ /* 0x001fc8000f8010ff */
[----:B------:R-:W-:-:S06]  /*0ff0*/  LEA.HI.X R9, R9, UR19, R10, 0x2, P0 ;  /* 0x0000001309097c11 */ /* 0x000fcc00080f140a */
[----:B------:R-:W2:Y:S01]  /*1000*/  LDG.E.128 R8, desc[UR14][R8.64] ;  /* 0x0000000e08087981 */ /* 0x000ea2000c1e1d00 */
[----:B------:R-:W-:Y:S01]  /*1010*/  LEA R16, R12, R23, 0x5 ;  /* 0x000000170c107211 */ /* 0x000fe200078e28ff */
[----:B------:R-:W-:-:S03]  /*1020*/  UISETP.NE.AND UP2, UPT, UR16, 0x1, UPT ;  /* 0x000000011000788c */ /* 0x000fc6000bf45270 */
[----:B------:R-:W-:-:S05]  /*1030*/  LEA R16, R16, UR10, 0x2 ;  /* 0x0000000a10107c11 */ /* 0x000fca000f8e10ff */
[----:B--2---:R0:W-:Y:S01]  /*1040*/  STS.128 [R16], R8 ;  /* 0x0000000810007388 */ /* 0x0041e20000000c00 */
[----:B------:R-:W-:Y:S05]  /*1050*/  BRA.U !UP2, `(.L_x_1) ;  /* 0x000000010a487547 */ /* 0x000fea000b800000 */
[----:B------:R-:W-:Y:S01]  /*1060*/  UISETP.NE.AND UP2, UPT, UR16, 0x2, UPT ;  /* 0x000000021000788c */ /* 0x000fe2000bf45270 */
[----:B0-----:R-:W-:-:S04]  /*1070*/  VIADD R8, R12, 0x8 ;  /* 0x000000080c087836 */ /* 0x001fc80000000000 */
[----:B------:R-:W-:Y:S01]  /*1080*/  IMAD R8, R8, UR22, RZ ;  /* 0x0000001608087c24 */ /* 0x000fe2000f8e02ff */
[----:B------:R-:W-:-:S04]  /*1090*/  PLOP3.LUT P0, PT, PT, PT, UP2, 0x80, 0x8 ;  /* 0x000000000008781c */ /* 0x000fc80003f0f028 */
[----:B------:R-:W-:-:S04]  /*10a0*/  IADD3 R10, P2, PT, R8, R35, RZ ;  /* 0x00000023080a7210 */ /* 0x000fc80007f5e0ff */
[----:B------:R-:W-:Y:S02]  /*10b0*/  LEA.HI.X.SX32 R11, R8, R34, 0x1, P2 ;  /* 0x00000022080b7211 */ /* 0x000fe400010f0eff */
[----:B------:R-:W-:-:S03]  /*10c0*/  LEA R8, P2, R10, UR18, 0x2 ;  /* 0x000000120a087c11 */ /* 0x000fc6000f8410ff */
[----:B------:R-:W-:-:S04]  /*10d0*/  @P0 VIADD R9, R12, 0x10 ;  /* 0x000000100c090836 */ /* 0x000fc80000000000 */
[----:B------:R-:W-:-:S05]  /*10e0*/  @P0 IMAD R9, R9, UR22, RZ ;  /* 0x0000001609090c24 */ /* 0x000fca000f8e02ff */
[----:B------:R-:W-:-:S04]  /*10f0*/  @P0 IADD3 R35, P1, PT, R9, R35, RZ ;  /* 0x0000002309230210 */ /* 0x000fc80007f3e0ff */
[----:B------:R-:W-:Y:S02]  /*1100*/  @P0 LEA.HI.X.SX32 R34, R9, R34, 0x1, P1 ;  /* 0x0000002209220211 */ /* 0x000fe400008f0eff */
[C---:B------:R-:W-:Y:S02]  /*1110*/  @P0 LEA R12, P1, R35.reuse, UR18, 0x2 ;  /* 0x00000012230c0c11 */ /* 0x040fe4000f8210ff */
[----:B------:R-:W-:Y:S02]  /*1120*/  LEA.HI.X R9, R10, UR19, R11, 0x2, P2 ;  /* 0x000000130a097c11 */ /* 0x000fe400090f140b */
[----:B------:R-:W-:-:S04]  /*1130*/  @P0 LEA.HI.X R13, R35, UR19, R34, 0x2, P1 ;  /* 0x00000013230d0c11 */ /* 0x000fc800088f1422 */
[----:B------:R-:W2:Y:S04]  /*1140*/  LDG.E.128 R8, desc[UR14][R8.64] ;  /* 0x0000000e08087981 */ /* 0x000ea8000c1e1d00 */
[----:B------:R-:W3:Y:S04]  /*1150*/  @P0 LDG.E.128 R12, desc[UR14][R12.64] ;  /* 0x0000000e0c0c0981 */ /* 0x000ee8000c1e1d00 */
[----:B--2---:R2:W-:Y:S04]  /*1160*/  STS.128 [R16+0x400], R8 ;  /* 0x0004000810007388 */ /* 0x0045e80000000c00 */
[----:B---3--:R2:W-:Y:S02]  /*1170*/  @P0 STS.128 [R16+0x800], R12 ;  /* 0x0008000c10000388 */ /* 0x0085e40000000c00 */
.L_x_1:
[----:B------:R-:W-:Y:S06]  /*1180*/  BAR.SYNC.DEFER_BLOCKING 0x0 ;  /* 0x0000000000007b1d */ /* 0x000fec0000010000 */
[----:B------:R-:W-:Y:S05]  /*1190*/  BRA.U !UP0, `(.L_x_7) ;  /* 0x0000000508547547 */ /* 0x000fea000b800000 */
[----:B------:R-:W-:-:S04]  /*11a0*/  UIADD3 UR6, UPT, UPT, UR13, -0x1, URZ ;  /* 0xffffffff0d067890 */ /* 0x000fc8000fffe0ff */
[----:B------:R-:W-:-:S03]  /*11b0*/  UISETP.NE.AND UP0, UPT, UR6, URZ, UPT ;  /* 0x000000ff0600728c */ /* 0x000fc6000bf05270 */
[----:B------:R-:W-:-:S06]  /*11c0*/  UMOV UR6, URZ ;  /* 0x000000ff00067c82 */ /* 0x000fcc0008000000 */
[----:B------:R-:W-:Y:S05]  /*11d0*/  BRA.U !UP0, `(.L_x_8) ;  /* 0x0000000108cc7547 */ /* 0x000fea000b800000 */
[----:B------:R-:W3:Y:S01]  /*11e0*/  S2UR UR7, SR_CgaCtaId ;  /* 0x00000000000779c3 */ /* 0x000ee20000008800 */
[----:B------:R-:W-:Y:S01]  /*11f0*/  IMAD.MOV.U32 R34, RZ, RZ, RZ ;  /* 0x000000ffff227224 */ /* 0x000fe200078e00ff */
[----:B------:R-:W-:Y:S02]  /*1200*/  UMOV UR6, 0x400 ;  /* 0x0000040000067882 */ /* 0x000fe40000000000 */
[----:B---3--:R-:W-:-:S12]  /*1210*/  ULEA UR6, UR7, UR6, 0x18 ;  /* 0x0000000607067291 */ /* 0x008fd8000f8ec0ff */
.L_x_9:
[----:B012---:R-:W-:Y:S01]  /*1220*/  SHF.L.U32 R9, R26, 0x2, RZ ;  /* 0x000000021a097819 */ /* 0x007fe200000006ff */
[----:B------:R-:W-:Y:S01]  /*1230*/  IMAD.SHL.U32 R23, R27, 0x4, RZ ;  /* 0x000000041b177824 */ /* 0x000fe200078e00ff */
[----:B------:R-:W-:-:S03]  /*1240*/  ULOP3.LUT UR7, UR13, 0x7ffffffe, URZ, 0xc0, !UPT ;  /* 0x7ffffffe0d077892 */ /* 0x000fc6000f8ec0ff */
[C---:B------:R-:W-:Y:S02]  /*1250*/  IMAD R16, R34.reuse, 0x20, R9 ;  /* 0x0000002022107824 */ /* 0x040fe400078e0209 */
[C---:B------:R-:W-:Y:S01]  /*1260*/  IMAD R23, R34.reuse, 0x20, R23 ;  /* 0x0000002022177824 */ /* 0x040fe200078e0217 */
[----:B------:R-:W-:Y:S02]  /*1270*/  IADD3 R34, PT, PT, R34, 0x2, RZ ;  /* 0x0000000222227810 */ /* 0x000fe40007ffe0ff */
[----:B------:R-:W-:Y:S02]  /*1280*/  LEA R16, R16, UR6, 0x2 ;  /* 0x0000000610107c11 */ /* 0x000fe4000f8e10ff */
[----:B------:R-:W-:Y:S02]  /*1290*/  LEA R23, R23, UR10, 0x2 ;  /* 0x0000000a17177c11 */ /* 0x000fe4000f8e10ff */
[----:B------:R-:W-:Y:S01]  /*12a0*/  ISETP.NE.AND P0, PT, R34, UR7, PT ;  /* 0x0000000722007c0c */ /* 0x000fe2000bf05270 */
[----:B------:R-:W-:Y:S04]  /*12b0*/  LDS.128 R8, [R16] ;  /* 0x0000000010087984 */ /* 0x000fe80000000c00 */
[----:B------:R-:W0:Y:S04]  /*12c0*/  LDS.128 R12, [R23] ;  /* 0x00000000170c7984 */ /* 0x000e280000000c00 */
[----:B------:R-:W-:Y:S01]  /*12d0*/  LDS.128 R16, [R16+0x80] ;  /* 0x0000800010107984 */ /* 0x000fe20000000c00 */
[-C--:B0-----:R-:W-:Y:S01]  /*12e0*/  FFMA R29, R8, R13.reuse, R29 ;  /* 0x0000000d081d7223 */ /* 0x081fe2000000001d */
[-C--:B------:R-:W-:Y:S01]  /*12f0*/  FFMA R28, R9, R13.reuse, R28 ;  /* 0x0000000d091c7223 */ /* 0x080fe2000000001c */
[-C--:B------:R-:W-:Y:S01]  /*1300*/  FFMA R31, R10, R13.reuse, R31 ;  /* 0x0000000d0a1f7223 */ /* 0x080fe2000000001f */
[----:B------:R-:W-:Y:S01]  /*1310*/  FFMA R30, R11, R13, R30 ;  /* 0x0000000d0b1e7223 */ /* 0x000fe2000000001e */
[-C--:B------:R-:W-:Y:S01]  /*1320*/  FFMA R7, R8, R12.reuse, R7 ;  /* 0x0000000c08077223 */ /* 0x080fe20000000007 */
[CC--:B------:R-:W-:Y:S01]  /*1330*/  FFMA R0, R9.reuse, R12.reuse, R0 ;  /* 0x0000000c09007223 */ /* 0x0c0fe20000000000 */
[----:B------:R-:W-:Y:S01]  /*1340*/  FFMA R5, R10, R12, R5 ;  /* 0x0000000c0a057223 */ /* 0x000fe20000000005 */
[-C--:B------:R-:W-:Y:S01]  /*1350*/  FFMA R13, R8, R14.reuse, R21 ;  /* 0x0000000e080d7223 */ /* 0x080fe20000000015 */
[-C--:B------:R-:W-:Y:S01]  /*1360*/  FFMA R32, R9, R14.reuse, R32 ;  /* 0x0000000e09207223 */ /* 0x080fe20000000020 */
[----:B------:R-:W-:Y:S01]  /*1370*/  FFMA R33, R10, R14, R33 ;  /* 0x0000000e0a217223 */ /* 0x000fe20000000021 */
[C---:B------:R-:W-:Y:S01]  /*1380*/  FFMA R12, R11.reuse, R12, R20 ;  /* 0x0000000c0b0c7223 */ /* 0x040fe20000000014 */
[----:B------:R-:W-:Y:S01]  /*1390*/  FFMA R14, R11, R14, R22 ;  /* 0x0000000e0b0e7223 */ /* 0x000fe20000000016 */
[-C--:B------:R-:W-:Y:S01]  /*13a0*/  FFMA R3, R8, R15.reuse, R3 ;  /* 0x0000000f08037223 */ /* 0x080fe20000000003 */
[----:B------:R-:W0:Y:S01]  /*13b0*/  LDS.128 R20, [R23+0x80] ;  /* 0x0000800017147984 */ /* 0x000e220000000c00 */
[-C--:B------:R-:W-:Y:S01]  /*13c0*/  FFMA R6, R9, R15.reuse, R6 ;  /* 0x0000000f09067223 */ /* 0x080fe20000000006 */
[-C--:B------:R-:W-:Y:S01]  /*13d0*/  FFMA R25, R10, R15.reuse, R25 ;  /* 0x0000000f0a197223 */ /* 0x080fe20000000019 */
[----:B------:R-:W-:Y:S01]  /*13e0*/  FFMA R24, R11, R15, R24 ;  /* 0x0000000f0b187223 */ /* 0x000fe20000000018 */
        /* <DEDUP_REMOVED lines=13> */
[-C--:B------:R-:W-:Y:S01]  /*14c0*/  FFMA R6, R17, R23.reuse, R6 ;  /* 0x0000001711067223 */ /* 0x080fe20000000006 */
[-C--:B------:R-:W-:Y:S01]  /*14d0*/  FFMA R25, R18, R23.reuse, R25 ;  /* 0x0000001712197223 */ /* 0x080fe20000000019 */
[----:B------:R-:W-:Y:S01]  /*14e0*/  FFMA R24, R19, R23, R24 ;  /* 0x0000001713187223 */ /* 0x000fe20000000018 */
[----:B------:R-:W-:Y:S06]  /*14f0*/  @P0 BRA `(.L_x_9) ;  /* 0xfffffffc00480947 */ /* 0x000fec000383ffff */
[----:B------:R-:W-:-:S12]  /*1500*/  USHF.L.U32 UR6, UR7, 0x5, URZ ;  /* 0x0000000507067899 */ /* 0x000fd800080006ff */
.L_x_8:
[----:B------:R-:W-:-:S04]  /*1510*/  ULOP3.LUT UR7, UR13, 0x1, URZ, 0xc0, !UPT ;  /* 0x000000010d077892 */ /* 0x000fc8000f8ec0ff */
[----:B------:R-:W-:-:S09]  /*1520*/  UISETP.NE.U32.AND UP0, UPT, UR7, 0x1, UPT ;  /* 0x000000010700788c */ /* 0x000fd2000bf05070 */
[----:B------:R-:W-:Y:S05]  /*1530*/  BRA.U UP0, `(.L_x_7) ;  /* 0x00000001006c7547 */ /* 0x000fea000b800000 */
[----:B------:R-:W3:Y:S01]  /*1540*/  S2UR UR12, SR_CgaCtaId ;  /* 0x00000000000c79c3 */ /* 0x000ee20000008800 */
[----:B012---:R-:W-:Y:S01]  /*1550*/  IMAD.SHL.U32 R8, R26, 0x4, RZ ;  /* 0x000000041a087824 */ /* 0x007fe200078e00ff */
[----:B------:R-:W-:Y:S01]  /*1560*/  UMOV UR7, 0x400 ;  /* 0x0000040000077882 */ /* 0x000fe20000000000 */
[----:B------:R-:W-:Y:S02]  /*1570*/  IMAD.SHL.U32 R9, R27, 0x4, RZ ;  /* 0x000000041b097824 */ /* 0x000fe400078e00ff */
[----:B------:R-:W-:-:S03]  /*1580*/  VIADD R8, R8, UR6 ;  /* 0x0000000608087c36 */ /* 0x000fc60008000000 */
[----:B------:R-:W-:-:S04]  /*1590*/  IADD3 R9, PT, PT, R9, UR6, RZ ;  /* 0x0000000609097c10 */ /* 0x000fc8000fffe0ff */
[----:B------:R-:W-:-:S06]  /*15a0*/  LEA R12, R9, UR10, 0x2 ;  /* 0x0000000a090c7c11 */ /* 0x000fcc000f8e10ff */
[----:B------:R-:W-:Y:S01]  /*15b0*/  LDS.128 R12, [R12] ;  /* 0x000000000c0c7984 */ /* 0x000fe20000000c00 */
[----:B---3--:R-:W-:-:S06]  /*15c0*/  ULEA UR7, UR12, UR7, 0x18 ;  /* 0x000000070c077291 */ /* 0x008fcc000f8ec0ff */
[----:B------:R-:W-:-:S06]  /*15d0*/  LEA R8, R8, UR7, 0x2 ;  /* 0x0000000708087c11 */ /* 0x000fcc000f8e10ff */
[----:B------:R-:W0:Y:S02]  /*15e0*/  LDS.128 R8, [R8] ;  /* 0x0000000008087984 */ /* 0x000e240000000c00 */
[-C--:B0-----:R-:W-:Y:S01]  /*15f0*/  FFMA R7, R8, R12.reuse, R7 ;  /* 0x0000000c08077223 */ /* 0x081fe20000000007 */
[-C--:B------:R-:W-:Y:S01]  /*1600*/  FFMA R0, R9, R12.reuse, R0 ;  /* 0x0000000c09007223 */ /* 0x080fe20000000000 */
[-C--:B------:R-:W-:Y:S01]  /*1610*/  FFMA R5, R10, R12.reuse, R5 ;  /* 0x0000000c0a057223 */ /* 0x080fe20000000005 */
[----:B------:R-:W-:Y:S01]  /*1620*/  FFMA R20, R11, R12, R20 ;  /* 0x0000000c0b147223 */ /* 0x000fe20000000014 */
[-C--:B------:R-:W-:Y:S01]  /*1630*/  FFMA R29, R8, R13.reuse, R29 ;  /* 0x0000000d081d7223 */ /* 0x080fe2000000001d */
        /* <DEDUP_REMOVED lines=10> */
[----:B------:R-:W-:-:S07]  /*16e0*/  FFMA R24, R11, R15, R24 ;  /* 0x0000000f0b187223 */ /* 0x000fce0000000018 */
.L_x_7:
[----:B------:R-:W-:Y:S01]  /*16f0*/  UIADD3 UR4, UPT, UPT, UR13, UR4, URZ ;  /* 0x000000040d047290 */ /* 0x000fe2000fffe0ff */
[----:B------:R-:W-:Y:S11]  /*1700*/  BRA.U !UP1, `(.L_x_10) ;  /* 0xffffffe909e47547 */ /* 0x000ff6000b83ffff */
.L_x_0:
[----:B012---:R-:W0:Y:S01]  /*1710*/  LDC.64 R8, c[0x0][0x398] ;  /* 0x0000e600ff087b82 */ /* 0x007e220000000a00 */
[----:B------:R-:W1:Y:S01]  /*1720*/  LDCU UR4, c[0x0][0x3a0] ;  /* 0x00007400ff0477ac */ /* 0x000e620008000800 */
[----:B------:R-:W-:Y:S02]  /*1730*/  LEA R27, R27, UR9, 0x2 ;  /* 0x000000091b1b7c11 */ /* 0x000fe4000f8e10ff */
[----:B------:R-:W-:-:S05]  /*1740*/  LEA R26, R26, UR8, 0x2 ;  /* 0x000000081a1a7c11 */ /* 0x000fca000f8e10ff */
[----:B-1----:R-:W-:-:S04]  /*1750*/  IMAD R27, R27, UR4, R26 ;  /* 0x000000041b1b7c24 */ /* 0x002fc8000f8e021a */
[----:B0-----:R-:W-:-:S04]  /*1760*/  IMAD.WIDE.U32 R10, R27, 0x4, R8 ;  /* 0x000000041b0a7825 */ /* 0x001fc800078e0008 */
[----:B------:R-:W-:Y:S01]  /*1770*/  VIADD R27, R27, UR4 ;  /* 0x000000041b1b7c36 */ /* 0x000fe20008000000 */
[----:B------:R0:W-:Y:S03]  /*1780*/  STG.E desc[UR14][R10.64], R7 ;  /* 0x000000070a007986 */ /* 0x0001e6000c10190e */
[C---:B------:R-:W-:Y:S01]  /*1790*/  VIADD R19, R27.reuse, 0x2 ;  /* 0x000000021b137836 */ /* 0x040fe20000000000 */
[C---:B------:R-:W-:Y:S01]  /*17a0*/  IADD3 R23, PT, PT, R27.reuse, UR4, RZ ;  /* 0x000000041b177c10 */ /* 0x040fe2000fffe0ff */
[C---:B------:R-:W-:Y:S01]  /*17b0*/  VIADD R17, R27.reuse, 0x1 ;  /* 0x000000011b117836 */ /* 0x040fe20000000000 */
[----:B------:R-:W-:Y:S01]  /*17c0*/  STG.E desc[UR14][R10.64+0x4], R0 ;  /* 0x000004000a007986 */ /* 0x000fe2000c10190e */
[----:B------:R-:W-:-:S03]  /*17d0*/  IMAD.WIDE.U32 R12, R27, 0x4, R8 ;  /* 0x000000041b0c7825 */ /* 0x000fc600078e0008 */
[----:B------:R1:W-:Y:S01]  /*17e0*/  STG.E desc[UR14][R10.64+0x8], R5 ;  /* 0x000008050a007986 */ /* 0x0003e2000c10190e */
[----:B------:R-:W-:Y:S02]  /*17f0*/  VIADD R27, R27, 0x3 ;  /* 0x000000031b1b7836 */ /* 0x000fe40000000000 */
[----:B0-----:R-:W-:Y:S01]  /*1800*/  VIADD R7, R23, UR4 ;  /* 0x0000000417077c36 */ /* 0x001fe20008000000 */
[----:B------:R0:W-:Y:S01]  /*1810*/  STG.E desc[UR14][R10.64+0xc], R20 ;  /* 0x00000c140a007986 */ /* 0x0001e2000c10190e */
[----:B------:R-:W-:-:S03]  /*1820*/  IMAD.WIDE.U32 R14, R19, 0x4, R8 ;  /* 0x00000004130e7825 */ /* 0x000fc600078e0008 */
[----:B------:R2:W-:Y:S01]  /*1830*/  STG.E desc[UR14][R12.64], R29 ;  /* 0x0000001d0c007986 */ /* 0x0005e2000c10190e */
[----:B------:R-:W-:-:S04]  /*1840*/  IMAD.WIDE.U32 R16, R17, 0x4, R8 ;  /* 0x0000000411107825 */ /* 0x000fc800078e0008 */
[----:B------:R-:W-:Y:S01]  /*1850*/  VIADD R19, R19, UR4 ;  /* 0x0000000413137c36 */ /* 0x000fe20008000000 */
[----:B------:R3:W-:Y:S01]  /*1860*/  STG.E desc[UR14][R16.64], R28 ;  /* 0x0000001c10007986 */ /* 0x0007e2000c10190e */
[----:B-1----:R-:W-:-:S03]  /*1870*/  IMAD.WIDE.U32 R4, R27, 0x4, R8 ;  /* 0x000000041b047825 */ /* 0x002fc600078e0008 */
[----:B------:R-:W-:Y:S01]  /*1880*/  STG.E desc[UR14][R14.64], R31 ;  /* 0x0000001f0e007986 */ /* 0x000fe2000c10190e */
[--C-:B0-----:R-:W-:Y:S01]  /*1890*/  IMAD.WIDE.U32 R10, R23, 0x4, R8.reuse ;  /* 0x00000004170a7825 */ /* 0x101fe200078e0008 */
[C---:B------:R-:W-:Y:S02]  /*18a0*/  IADD3 R23, PT, PT, R7.reuse, 0x1, RZ ;  /* 0x0000000107177810 */ /* 0x040fe40007ffe0ff */
[----:B------:R-:W-:Y:S01]  /*18b0*/  STG.E desc[UR14][R4.64], R30 ;  /* 0x0000001e04007986 */ /* 0x000fe2000c10190e */
[C---:B------:R-:W-:Y:S02]  /*18c0*/  VIADD R27, R7.reuse, 0x2 ;  /* 0x00000002071b7836 */ /* 0x040fe40000000000 */
[----:B------:R-:W-:Y:S01]  /*18d0*/  VIADD R35, R7, 0x3 ;  /* 0x0000000307237836 */ /* 0x000fe20000000000 */
[----:B------:R-:W-:Y:S01]  /*18e0*/  STG.E desc[UR14][R10.64], R21 ;  /* 0x000000150a007986 */ /* 0x000fe2000c10190e */
[----:B--2---:R-:W-:-:S03]  /*18f0*/  IMAD.WIDE.U32 R12, R19, 0x4, R8 ;  /* 0x00000004130c7825 */ /* 0x004fc600078e0008 */
[----:B------:R-:W-:Y:S01]  /*1900*/  STG.E desc[UR14][R10.64+0x4], R32 ;  /* 0x000004200a007986 */ /* 0x000fe2000c10190e */
[----:B------:R-:W-:-:S03]  /*1910*/  IMAD.WIDE.U32 R18, R7, 0x4, R8 ;  /* 0x0000000407127825 */ /* 0x000fc600078e0008 */
[----:B------:R-:W-:Y:S01]  /*1920*/  STG.E desc[UR14][R12.64], R33 ;  /* 0x000000210c007986 */ /* 0x000fe2000c10190e */
[----:B---3--:R-:W-:-:S03]  /*1930*/  IMAD.WIDE.U32 R16, R23, 0x4, R8 ;  /* 0x0000000417107825 */ /* 0x008fc600078e0008 */
[----:B------:R-:W-:Y:S01]  /*1940*/  STG.E desc[UR14][R12.64+0x4], R22 ;  /* 0x000004160c007986 */ /* 0x000fe2000c10190e */
[----:B------:R-:W-:-:S03]  /*1950*/  IMAD.WIDE.U32 R26, R27, 0x4, R8 ;  /* 0x000000041b1a7825 */ /* 0x000fc600078e0008 */
[----:B------:R-:W-:Y:S01]  /*1960*/  STG.E desc[UR14][R18.64], R3 ;  /* 0x0000000312007986 */ /* 0x000fe2000c10190e */
[----:B------:R-:W-:-:S03]  /*1970*/  IMAD.WIDE.U32 R8, R35, 0x4, R8 ;  /* 0x0000000423087825 */ /* 0x000fc600078e0008 */
[----:B------:R-:W-:Y:S04]  /*1980*/  STG.E desc[UR14][R16.64], R6 ;  /* 0x0000000610007986 */ /* 0x000fe8000c10190e */
[----:B------:R-:W-:Y:S04]  /*1990*/  STG.E desc[UR14][R26.64], R25 ;  /* 0x000000191a007986 */ /* 0x000fe8000c10190e */
[----:B------:R-:W-:Y:S01]  /*19a0*/  STG.E desc[UR14][R8.64], R24 ;  /* 0x0000001808007986 */ /* 0x000fe2000c10190e */
[----:B------:R-:W-:Y:S05]  /*19b0*/  EXIT ;  /* 0x000000000000794d */ /* 0x000fea0003800000 */
.L_x_11:
[----:B------:R-:W-:-:S00]  /*19c0*/  BRA `(.L_x_11) ;  /* 0xfffffffc00fc7947 */ /* 0x000fc0000383ffff */
[----:B------:R-:W-:-:S00]  /*19d0*/  NOP ;  /* 0x0000000000007918 */ /* 0x000fc00000000000 */
        /* <DEDUP_REMOVED lines=10> */
.L_x_24:


//--------------------- .text._Z52nmsparse_vw32_gemm_simt_fp32_fp32_fp32_32x32x128_4x4PfS_PiS_iiif --------------------------
	.section	.text._Z52nmsparse_vw32_gemm_simt_fp32_fp32_fp32_32x32x128_4x4PfS_PiS_iiif,"ax",@progbits
	.align	128
        .global         _Z52nmsparse_vw32_gemm_simt_fp32_fp32_fp32_32x32x128_4x4PfS_PiS_iiif
        .type           _Z52nmsparse_vw32_gemm_simt_fp32_fp32_fp32_32x32x128_4x4PfS_PiS_iiif,@function
        .size           _Z52nmsparse_vw32_gemm_simt_fp32_fp32_fp32_32x32x128_4x4PfS_PiS_iiif,(.L_x_25 - _Z52nmsparse_vw32_gemm_simt_fp32_fp32_fp32_32x32x128_4x4PfS_PiS_iiif)
        .other          _Z52nmsparse_vw32_gemm_simt_fp32_fp32_fp32_32x32x128_4x4PfS_PiS_iiif,@"STO_CUDA_ENTRY STV_DEFAULT"
_Z52nmsparse_vw32_gemm_simt_fp32_fp32_fp32_32x32x128_4x4PfS_PiS_iiif:
.text._Z52nmsparse_vw32_gemm_simt_fp32_fp32_fp32_32x32x128_4x4PfS_PiS_iiif:
        /* <DEDUP_REMOVED lines=42> */
.L_x_22:
        /* <DEDUP_REMOVED lines=36> */
.L_x_15:
        /* <DEDUP_REMOVED lines=63> */
.L_x_14:
        /* <DEDUP_REMOVED lines=59> */
.L_x_16:
        /* <DEDUP_REMOVED lines=10> */
.L_x_18:
        /* <DEDUP_REMOVED lines=38> */
.L_x_17:
        /* <DEDUP_REMOVED lines=32> */
.L_x_13:
        /* <DEDUP_REMOVED lines=10> */
.L_x_21:
        /* <DEDUP_REMOVED lines=47> */
.L_x_20:
        /* <DEDUP_REMOVED lines=30> */
.L_x_19:
[----:B------:R-:W-:Y:S01]  /*16f0*/  UIADD3 UR4, UPT, UPT, UR13, UR4, URZ ;  /* 0x000000040d047290 */ /* 0x000fe2000fffe0ff */
[----:B------:R-:W-:Y:S11]  /*1700*/  BRA.U !UP1, `(.L_x_22) ;  /* 0xffffffe909e47547 */ /* 0x000ff6000b83ffff */
.L_x_12:
        /* <DEDUP_REMOVED lines=43> */
.L_x_23:
        /* <DEDUP_REMOVED lines=12> */
.L_x_25:


//--------------------- .nv.shared._Z52nmsparse_vw32_gemm_simt_fp32_fp32_fp32_32x32x256_4x4PfS_PiS_iiif --------------------------
	.section	.nv.shared._Z52nmsparse_vw32_gemm_simt_fp32_fp32_fp32_32x32x256_4x4PfS_PiS_iiif,"aw",@nobits
	.sectionflags	@""
	.align	16
	.zero		1024


//--------------------- .nv.shared.reserved.0     --------------------------
	.section	.nv.shared.reserved.0,"aw",@nobits
	.weak		__nv_reservedSMEM_offset_0_alias
	.size		__nv_reservedSMEM_offset_0_alias, 0, 64
	.other		__nv_reservedSMEM_offset_0_alias,@"STO_CUDA_RESERVED_SHARED STV_DEFAULT"
__nv_reservedSMEM_offset_0_alias:
	.zero		0
	.zero		64


//--------------------- .nv.shared._Z52nmsparse_vw32_gemm_simt_fp32_fp32_fp32_32x32x128_4x4PfS_PiS_iiif --------------------------
	.section	.nv.shared._Z52nmsparse_vw32_gemm_simt_fp32_fp32_fp32_32x32x128_4x4PfS_PiS_iiif,"aw",@nobits
	.sectionflags	@""
	.align	16
	.zero		1024


//--------------------- .nv.constant0._Z52nmsparse_vw32_gemm_simt_fp32_fp32_fp32_32x32x256_4x4PfS_PiS_iiif --------------------------
	.section	.nv.constant0._Z52nmsparse_vw32_gemm_simt_fp32_fp32_fp32_32x32x256_4x4PfS_PiS_iiif,"a",@progbits
	.sectionflags	@""
	.align	4
.nv.constant0._Z52nmsparse_vw32_gemm_simt_fp32_fp32_fp32_32x32x256_4x4PfS_PiS_iiif:
	.zero		944


//--------------------- .nv.constant0._Z52nmsparse_vw32_gemm_simt_fp32_fp32_fp32_32x32x128_4x4PfS_PiS_iiif --------------------------
	.section	.nv.constant0._Z52nmsparse_vw32_gemm_simt_fp32_fp32_fp32_32x32x128_4x4PfS_PiS_iiif,"a",@progbits
	.sectionflags	@""
	.align	4
.nv.constant0._Z52nmsparse_vw32_gemm_simt_fp32_fp32_fp32_32x32x128_4x4PfS_PiS_iiif:
	.zero		944


//--------------------- SYMBOLS --------------------------

	.type		.nv.reservedSmem.offset0,@object
	.size		.nv.reservedSmem.offset0,0x4
	.type		.nv.reservedSmem.cap,@object
	.size		.nv.reservedSmem.cap,0x4
